//
// Generated by NVIDIA NVVM Compiler
//
// Compiler Build ID: CL-36424714
// Cuda compilation tools, release 13.0, V13.0.88
// Based on NVVM 20.0.0
//

.version 9.0
.target sm_100
.address_size 64

	// .globl	_Z4fillPff
.global .align 4 .b8 precalc_xorwow_matrix[102400];
.global .align 4 .b8 precalc_xorwow_offset_matrix[102400];
.global .align 4 .b8 mrg32k3aM1[2304];
.global .align 4 .b8 mrg32k3aM2[2304];
.global .align 4 .b8 mrg32k3aM1SubSeq[2016];
.global .align 4 .b8 mrg32k3aM2SubSeq[2016];
.global .align 4 .b8 mrg32k3aM1Seq[2304];
.global .align 4 .b8 mrg32k3aM2Seq[2304];
.const .align 8 .b8 __cr_lgamma_table[72];

.visible .entry _Z4fillPff(
	.param .u64 .ptr .align 1 _Z4fillPff_param_0,
	.param .f32 _Z4fillPff_param_1
)
{
	.reg .b32 	%r<5>;
	.reg .b32 	%f<2>;
	.reg .b64 	%rd<5>;

	ld.param.u64 	%rd1, [_Z4fillPff_param_0];
	ld.param.f32 	%f1, [_Z4fillPff_param_1];
	cvta.to.global.u64 	%rd2, %rd1;
	mov.u32 	%r1, %ctaid.x;
	mov.u32 	%r2, %ntid.x;
	mov.u32 	%r3, %tid.x;
	mad.lo.s32 	%r4, %r1, %r2, %r3;
	mul.wide.s32 	%rd3, %r4, 4;
	add.s64 	%rd4, %rd2, %rd3;
	st.global.f32 	[%rd4], %f1;
	ret;

}
	// .globl	_Z8diagfillPfif
.visible .entry _Z8diagfillPfif(
	.param .u64 .ptr .align 1 _Z8diagfillPfif_param_0,
	.param .u32 _Z8diagfillPfif_param_1,
	.param .f32 _Z8diagfillPfif_param_2
)
{
	.reg .b32 	%r<7>;
	.reg .b32 	%f<2>;
	.reg .b64 	%rd<5>;

	ld.param.u64 	%rd1, [_Z8diagfillPfif_param_0];
	ld.param.u32 	%r1, [_Z8diagfillPfif_param_1];
	ld.param.f32 	%f1, [_Z8diagfillPfif_param_2];
	cvta.to.global.u64 	%rd2, %rd1;
	mov.u32 	%r2, %ctaid.x;
	mov.u32 	%r3, %ntid.x;
	mov.u32 	%r4, %tid.x;
	mad.lo.s32 	%r5, %r2, %r3, %r4;
	mad.lo.s32 	%r6, %r1, %r5, %r5;
	mul.wide.s32 	%rd3, %r6, 4;
	add.s64 	%rd4, %rd2, %rd3;
	st.global.f32 	[%rd4], %f1;
	ret;

}
	// .globl	_Z9matrixAddPfS_S_
.visible .entry _Z9matrixAddPfS_S_(
	.param .u64 .ptr .align 1 _Z9matrixAddPfS_S__param_0,
	.param .u64 .ptr .align 1 _Z9matrixAddPfS_S__param_1,
	.param .u64 .ptr .align 1 _Z9matrixAddPfS_S__param_2
)
{
	.reg .b32 	%r<5>;
	.reg .b32 	%f<4>;
	.reg .b64 	%rd<11>;

	ld.param.u64 	%rd1, [_Z9matrixAddPfS_S__param_0];
	ld.param.u64 	%rd2, [_Z9matrixAddPfS_S__param_1];
	ld.param.u64 	%rd3, [_Z9matrixAddPfS_S__param_2];
	cvta.to.global.u64 	%rd4, %rd3;
	cvta.to.global.u64 	%rd5, %rd2;
	cvta.to.global.u64 	%rd6, %rd1;
	mov.u32 	%r1, %ctaid.x;
	mov.u32 	%r2, %ntid.x;
	mov.u32 	%r3, %tid.x;
	mad.lo.s32 	%r4, %r1, %r2, %r3;
	mul.wide.s32 	%rd7, %r4, 4;
	add.s64 	%rd8, %rd6, %rd7;
	ld.global.f32 	%f1, [%rd8];
	add.s64 	%rd9, %rd5, %rd7;
	ld.global.f32 	%f2, [%rd9];
	add.f32 	%f3, %f1, %f2;
	add.s64 	%rd10, %rd4, %rd7;
	st.global.f32 	[%rd10], %f3;
	ret;

}
	// .globl	_Z9matrixSubPfS_S_
.visible .entry _Z9matrixSubPfS_S_(
	.param .u64 .ptr .align 1 _Z9matrixSubPfS_S__param_0,
	.param .u64 .ptr .align 1 _Z9matrixSubPfS_S__param_1,
	.param .u64 .ptr .align 1 _Z9matrixSubPfS_S__param_2
)
{
	.reg .b32 	%r<5>;
	.reg .b32 	%f<4>;
	.reg .b64 	%rd<11>;

	ld.param.u64 	%rd1, [_Z9matrixSubPfS_S__param_0];
	ld.param.u64 	%rd2, [_Z9matrixSubPfS_S__param_1];
	ld.param.u64 	%rd3, [_Z9matrixSubPfS_S__param_2];
	cvta.to.global.u64 	%rd4, %rd3;
	cvta.to.global.u64 	%rd5, %rd2;
	cvta.to.global.u64 	%rd6, %rd1;
	mov.u32 	%r1, %ctaid.x;
	mov.u32 	%r2, %ntid.x;
	mov.u32 	%r3, %tid.x;
	mad.lo.s32 	%r4, %r1, %r2, %r3;
	mul.wide.s32 	%rd7, %r4, 4;
	add.s64 	%rd8, %rd6, %rd7;
	ld.global.f32 	%f1, [%rd8];
	add.s64 	%rd9, %rd5, %rd7;
	ld.global.f32 	%f2, [%rd9];
	sub.f32 	%f3, %f1, %f2;
	add.s64 	%rd10, %rd4, %rd7;
	st.global.f32 	[%rd10], %f3;
	ret;

}
	// .globl	_Z9matrixDotPfS_S_ii
.visible .entry _Z9matrixDotPfS_S_ii(
	.param .u64 .ptr .align 1 _Z9matrixDotPfS_S_ii_param_0,
	.param .u64 .ptr .align 1 _Z9matrixDotPfS_S_ii_param_1,
	.param .u64 .ptr .align 1 _Z9matrixDotPfS_S_ii_param_2,
	.param .u32 _Z9matrixDotPfS_S_ii_param_3,
	.param .u32 _Z9matrixDotPfS_S_ii_param_4
)
{
	.reg .pred 	%p<10>;
	.reg .b32 	%r<41>;
	.reg .b32 	%f<55>;
	.reg .b64 	%rd<40>;

	ld.param.u64 	%rd6, [_Z9matrixDotPfS_S_ii_param_0];
	ld.param.u64 	%rd7, [_Z9matrixDotPfS_S_ii_param_1];
	ld.param.u64 	%rd5, [_Z9matrixDotPfS_S_ii_param_2];
	ld.param.u32 	%r19, [_Z9matrixDotPfS_S_ii_param_3];
	ld.param.u32 	%r20, [_Z9matrixDotPfS_S_ii_param_4];
	cvta.to.global.u64 	%rd1, %rd7;
	cvta.to.global.u64 	%rd2, %rd6;
	setp.lt.s32 	%p1, %r19, 1;
	@%p1 bra 	$L__BB4_12;
	mov.u32 	%r22, %tid.x;
	mov.u32 	%r23, %ntid.x;
	mov.u32 	%r24, %ctaid.x;
	mad.lo.s32 	%r25, %r24, %r23, %r22;
	cvta.to.global.u64 	%rd8, %rd5;
	div.s32 	%r26, %r25, %r20;
	mul.lo.s32 	%r1, %r26, %r19;
	mul.lo.s32 	%r27, %r26, %r20;
	sub.s32 	%r2, %r25, %r27;
	mul.wide.s32 	%rd9, %r25, 4;
	add.s64 	%rd3, %rd8, %rd9;
	ld.global.f32 	%f52, [%rd3];
	and.b32  	%r3, %r19, 7;
	setp.lt.u32 	%p2, %r19, 8;
	mov.b32 	%r39, 0;
	@%p2 bra 	$L__BB4_4;
	and.b32  	%r39, %r19, 2147483640;
	neg.s32 	%r37, %r39;
	shl.b32 	%r6, %r20, 3;
	add.s64 	%rd4, %rd2, 16;
	mul.wide.s32 	%rd14, %r20, 4;
	mov.u32 	%r35, %r1;
	mov.u32 	%r36, %r2;
$L__BB4_3:
	.pragma "nounroll";
	mul.wide.s32 	%rd10, %r35, 4;
	add.s64 	%rd11, %rd4, %rd10;
	ld.global.f32 	%f9, [%rd11+-16];
	mul.wide.s32 	%rd12, %r36, 4;
	add.s64 	%rd13, %rd1, %rd12;
	ld.global.f32 	%f10, [%rd13];
	fma.rn.f32 	%f11, %f9, %f10, %f52;
	st.global.f32 	[%rd3], %f11;
	ld.global.f32 	%f12, [%rd11+-12];
	add.s64 	%rd15, %rd13, %rd14;
	ld.global.f32 	%f13, [%rd15];
	fma.rn.f32 	%f14, %f12, %f13, %f11;
	st.global.f32 	[%rd3], %f14;
	ld.global.f32 	%f15, [%rd11+-8];
	add.s64 	%rd16, %rd15, %rd14;
	ld.global.f32 	%f16, [%rd16];
	fma.rn.f32 	%f17, %f15, %f16, %f14;
	st.global.f32 	[%rd3], %f17;
	ld.global.f32 	%f18, [%rd11+-4];
	add.s64 	%rd17, %rd16, %rd14;
	ld.global.f32 	%f19, [%rd17];
	fma.rn.f32 	%f20, %f18, %f19, %f17;
	st.global.f32 	[%rd3], %f20;
	ld.global.f32 	%f21, [%rd11];
	add.s64 	%rd18, %rd17, %rd14;
	ld.global.f32 	%f22, [%rd18];
	fma.rn.f32 	%f23, %f21, %f22, %f20;
	st.global.f32 	[%rd3], %f23;
	ld.global.f32 	%f24, [%rd11+4];
	add.s64 	%rd19, %rd18, %rd14;
	ld.global.f32 	%f25, [%rd19];
	fma.rn.f32 	%f26, %f24, %f25, %f23;
	st.global.f32 	[%rd3], %f26;
	ld.global.f32 	%f27, [%rd11+8];
	add.s64 	%rd20, %rd19, %rd14;
	ld.global.f32 	%f28, [%rd20];
	fma.rn.f32 	%f29, %f27, %f28, %f26;
	st.global.f32 	[%rd3], %f29;
	ld.global.f32 	%f30, [%rd11+12];
	add.s64 	%rd21, %rd20, %rd14;
	ld.global.f32 	%f31, [%rd21];
	fma.rn.f32 	%f52, %f30, %f31, %f29;
	st.global.f32 	[%rd3], %f52;
	add.s32 	%r37, %r37, 8;
	add.s32 	%r36, %r36, %r6;
	add.s32 	%r35, %r35, 8;
	setp.ne.s32 	%p3, %r37, 0;
	@%p3 bra 	$L__BB4_3;
$L__BB4_4:
	setp.eq.s32 	%p4, %r3, 0;
	@%p4 bra 	$L__BB4_12;
	and.b32  	%r14, %r19, 3;
	setp.lt.u32 	%p5, %r3, 4;
	@%p5 bra 	$L__BB4_7;
	add.s32 	%r28, %r1, %r39;
	mul.wide.s32 	%rd22, %r28, 4;
	add.s64 	%rd23, %rd2, %rd22;
	ld.global.f32 	%f32, [%rd23];
	mad.lo.s32 	%r29, %r39, %r20, %r2;
	mul.wide.s32 	%rd24, %r29, 4;
	add.s64 	%rd25, %rd1, %rd24;
	ld.global.f32 	%f33, [%rd25];
	fma.rn.f32 	%f34, %f32, %f33, %f52;
	st.global.f32 	[%rd3], %f34;
	ld.global.f32 	%f35, [%rd23+4];
	mul.wide.s32 	%rd26, %r20, 4;
	add.s64 	%rd27, %rd25, %rd26;
	ld.global.f32 	%f36, [%rd27];
	fma.rn.f32 	%f37, %f35, %f36, %f34;
	st.global.f32 	[%rd3], %f37;
	ld.global.f32 	%f38, [%rd23+8];
	add.s64 	%rd28, %rd27, %rd26;
	ld.global.f32 	%f39, [%rd28];
	fma.rn.f32 	%f40, %f38, %f39, %f37;
	st.global.f32 	[%rd3], %f40;
	ld.global.f32 	%f41, [%rd23+12];
	add.s64 	%rd29, %rd28, %rd26;
	ld.global.f32 	%f42, [%rd29];
	fma.rn.f32 	%f52, %f41, %f42, %f40;
	st.global.f32 	[%rd3], %f52;
	add.s32 	%r39, %r39, 4;
$L__BB4_7:
	setp.eq.s32 	%p6, %r14, 0;
	@%p6 bra 	$L__BB4_12;
	setp.eq.s32 	%p7, %r14, 1;
	@%p7 bra 	$L__BB4_10;
	add.s32 	%r30, %r1, %r39;
	mul.wide.s32 	%rd30, %r30, 4;
	add.s64 	%rd31, %rd2, %rd30;
	ld.global.f32 	%f43, [%rd31];
	mad.lo.s32 	%r31, %r39, %r20, %r2;
	mul.wide.s32 	%rd32, %r31, 4;
	add.s64 	%rd33, %rd1, %rd32;
	ld.global.f32 	%f44, [%rd33];
	fma.rn.f32 	%f45, %f43, %f44, %f52;
	st.global.f32 	[%rd3], %f45;
	ld.global.f32 	%f46, [%rd31+4];
	mul.wide.s32 	%rd34, %r20, 4;
	add.s64 	%rd35, %rd33, %rd34;
	ld.global.f32 	%f47, [%rd35];
	fma.rn.f32 	%f52, %f46, %f47, %f45;
	st.global.f32 	[%rd3], %f52;
	add.s32 	%r39, %r39, 2;
$L__BB4_10:
	and.b32  	%r32, %r19, 1;
	setp.eq.b32 	%p8, %r32, 1;
	not.pred 	%p9, %p8;
	@%p9 bra 	$L__BB4_12;
	add.s32 	%r33, %r1, %r39;
	mul.wide.s32 	%rd36, %r33, 4;
	add.s64 	%rd37, %rd2, %rd36;
	ld.global.f32 	%f48, [%rd37];
	mad.lo.s32 	%r34, %r39, %r20, %r2;
	mul.wide.s32 	%rd38, %r34, 4;
	add.s64 	%rd39, %rd1, %rd38;
	ld.global.f32 	%f49, [%rd39];
	fma.rn.f32 	%f50, %f48, %f49, %f52;
	st.global.f32 	[%rd3], %f50;
$L__BB4_12:
	ret;

}
	// .globl	_Z15matrixTransposePfS_ii
.visible .entry _Z15matrixTransposePfS_ii(
	.param .u64 .ptr .align 1 _Z15matrixTransposePfS_ii_param_0,
	.param .u64 .ptr .align 1 _Z15matrixTransposePfS_ii_param_1,
	.param .u32 _Z15matrixTransposePfS_ii_param_2,
	.param .u32 _Z15matrixTransposePfS_ii_param_3
)
{
	.reg .b32 	%r<11>;
	.reg .b32 	%f<2>;
	.reg .b64 	%rd<9>;

	ld.param.u64 	%rd1, [_Z15matrixTransposePfS_ii_param_0];
	ld.param.u64 	%rd2, [_Z15matrixTransposePfS_ii_param_1];
	ld.param.u32 	%r1, [_Z15matrixTransposePfS_ii_param_2];
	ld.param.u32 	%r2, [_Z15matrixTransposePfS_ii_param_3];
	cvta.to.global.u64 	%rd3, %rd2;
	cvta.to.global.u64 	%rd4, %rd1;
	mov.u32 	%r3, %ctaid.x;
	mov.u32 	%r4, %ntid.x;
	mov.u32 	%r5, %tid.x;
	mad.lo.s32 	%r6, %r3, %r4, %r5;
	div.s32 	%r7, %r6, %r2;
	mul.lo.s32 	%r8, %r7, %r2;
	sub.s32 	%r9, %r6, %r8;
	mul.wide.s32 	%rd5, %r6, 4;
	add.s64 	%rd6, %rd4, %rd5;
	ld.global.f32 	%f1, [%rd6];
	mad.lo.s32 	%r10, %r9, %r1, %r7;
	mul.wide.s32 	%rd7, %r10, 4;
	add.s64 	%rd8, %rd3, %rd7;
	st.global.f32 	[%rd8], %f1;
	ret;

}


// ===== COMPILED SASS (sm_100) =====

	.target	sm_100

	.elftype	@"ET_EXEC"


//--------------------- .note.nv.tkinfo           --------------------------
	.section	.note.nv.tkinfo,"",@"SHT_NOTE"
	.sectionflags	@"SHF_NOTE_NV_TKINFO"
	.tkinfo
        /*0018*/ 	.word	0x00000002
        /*0030*/ 	.string	""
        /*0030*/ 	.string	"ptxas"
        /*0030*/ 	.string	"Cuda compilation tools, release 13.0, V13.0.88"
        /*0030*/ 	.string	"Build cuda_13.0.r13.0/compiler.36424714_0"
        /*0030*/ 	.string	"-arch sm_100 -m 64 "



//--------------------- .note.nv.cuinfo           --------------------------
	.section	.note.nv.cuinfo,"",@"SHT_NOTE"
	.sectionflags	@"SHF_NOTE_NV_CUINFO"
        /*0018*/ 	.short	0x0002
        /*001a*/ 	.short	0x0064
        /*001c*/ 	.short	0x0082
	.zero		2


//--------------------- .nv.info                  --------------------------
	.section	.nv.info,"",@"SHT_CUDA_INFO"
	.align	4


	//----- nvinfo : EIATTR_REGCOUNT
	.align		4
        /*0000*/ 	.byte	0x04, 0x2f
        /*0002*/ 	.short	(.L_10 - .L_9)
	.align		4
.L_9:
        /*0004*/ 	.word	index@(_Z4fillPff)
        /*0008*/ 	.word	0x0000000a


	//----- nvinfo : EIATTR_FRAME_SIZE
	.align		4
.L_10:
        /*000c*/ 	.byte	0x04, 0x11
        /*000e*/ 	.short	(.L_12 - .L_11)
	.align		4
.L_11:
        /*0010*/ 	.word	index@(_Z4fillPff)
        /*0014*/ 	.word	0x00000000


	//----- nvinfo : EIATTR_REGCOUNT
	.align		4
.L_12:
        /*0018*/ 	.byte	0x04, 0x2f
        /*001a*/ 	.short	(.L_14 - .L_13)
	.align		4
.L_13:
        /*001c*/ 	.word	index@(_Z8diagfillPfif)
        /*0020*/ 	.word	0x0000000a


	//----- nvinfo : EIATTR_FRAME_SIZE
	.align		4
.L_14:
        /*0024*/ 	.byte	0x04, 0x11
        /*0026*/ 	.short	(.L_16 - .L_15)
	.align		4
.L_15:
        /*0028*/ 	.word	index@(_Z8diagfillPfif)
        /*002c*/ 	.word	0x00000000


	//----- nvinfo : EIATTR_REGCOUNT
	.align		4
.L_16:
        /*0030*/ 	.byte	0x04, 0x2f
        /*0032*/ 	.short	(.L_18 - .L_17)
	.align		4
.L_17:
        /*0034*/ 	.word	index@(_Z9matrixAddPfS_S_)
        /*0038*/ 	.word	0x0000000c


	//----- nvinfo : EIATTR_FRAME_SIZE
	.align		4
.L_18:
        /*003c*/ 	.byte	0x04, 0x11
        /*003e*/ 	.short	(.L_20 - .L_19)
	.align		4
.L_19:
        /*0040*/ 	.word	index@(_Z9matrixAddPfS_S_)
        /*0044*/ 	.word	0x00000000


	//----- nvinfo : EIATTR_REGCOUNT
	.align		4
.L_20:
        /*0048*/ 	.byte	0x04, 0x2f
        /*004a*/ 	.short	(.L_22 - .L_21)
	.align		4
.L_21:
        /*004c*/ 	.word	index@(_Z9matrixSubPfS_S_)
        /*0050*/ 	.word	0x0000000c


	//----- nvinfo : EIATTR_FRAME_SIZE
	.align		4
.L_22:
        /*0054*/ 	.byte	0x04, 0x11
        /*0056*/ 	.short	(.L_24 - .L_23)
	.align		4
.L_23:
        /*0058*/ 	.word	index@(_Z9matrixSubPfS_S_)
        /*005c*/ 	.word	0x00000000


	//----- nvinfo : EIATTR_REGCOUNT
	.align		4
.L_24:
        /*0060*/ 	.byte	0x04, 0x2f
        /*0062*/ 	.short	(.L_26 - .L_25)
	.align		4
.L_25:
        /*0064*/ 	.word	index@(_Z9matrixDotPfS_S_ii)
        /*0068*/ 	.word	0x0000001c


	//----- nvinfo : EIATTR_FRAME_SIZE
	.align		4
.L_26:
        /*006c*/ 	.byte	0x04, 0x11
        /*006e*/ 	.short	(.L_28 - .L_27)
	.align		4
.L_27:
        /*0070*/ 	.word	index@(_Z9matrixDotPfS_S_ii)
        /*0074*/ 	.word	0x00000000


	//----- nvinfo : EIATTR_REGCOUNT
	.align		4
.L_28:
        /*0078*/ 	.byte	0x04, 0x2f
        /*007a*/ 	.short	(.L_30 - .L_29)
	.align		4
.L_29:
        /*007c*/ 	.word	index@(_Z15matrixTransposePfS_ii)
        /*0080*/ 	.word	0x00000010


	//----- nvinfo : EIATTR_FRAME_SIZE
	.align		4
.L_30:
        /*0084*/ 	.byte	0x04, 0x11
        /*0086*/ 	.short	(.L_32 - .L_31)
	.align		4
.L_31:
        /*0088*/ 	.word	index@(_Z15matrixTransposePfS_ii)
        /*008c*/ 	.word	0x00000000


	//----- nvinfo : EIATTR_MIN_STACK_SIZE
	.align		4
.L_32:
        /*0090*/ 	.byte	0x04, 0x12
        /*0092*/ 	.short	(.L_34 - .L_33)
	.align		4
.L_33:
        /*0094*/ 	.word	index@(_Z15matrixTransposePfS_ii)
        /*0098*/ 	.word	0x00000000


	//----- nvinfo : EIATTR_MIN_STACK_SIZE
	.align		4
.L_34:
        /*009c*/ 	.byte	0x04, 0x12
        /*009e*/ 	.short	(.L_36 - .L_35)
	.align		4
.L_35:
        /*00a0*/ 	.word	index@(_Z9matrixDotPfS_S_ii)
        /*00a4*/ 	.word	0x00000000


	//----- nvinfo : EIATTR_MIN_STACK_SIZE
	.align		4
.L_36:
        /*00a8*/ 	.byte	0x04, 0x12
        /*00aa*/ 	.short	(.L_38 - .L_37)
	.align		4
.L_37:
        /*00ac*/ 	.word	index@(_Z9matrixSubPfS_S_)
        /*00b0*/ 	.word	0x00000000


	//----- nvinfo : EIATTR_MIN_STACK_SIZE
	.align		4
.L_38:
        /*00b4*/ 	.byte	0x04, 0x12
        /*00b6*/ 	.short	(.L_40 - .L_39)
	.align		4
.L_39:
        /*00b8*/ 	.word	index@(_Z9matrixAddPfS_S_)
        /*00bc*/ 	.word	0x00000000


	//----- nvinfo : EIATTR_MIN_STACK_SIZE
	.align		4
.L_40:
        /*00c0*/ 	.byte	0x04, 0x12
        /*00c2*/ 	.short	(.L_42 - .L_41)
	.align		4
.L_41:
        /*00c4*/ 	.word	index@(_Z8diagfillPfif)
        /*00c8*/ 	.word	0x00000000


	//----- nvinfo : EIATTR_MIN_STACK_SIZE
	.align		4
.L_42:
        /*00cc*/ 	.byte	0x04, 0x12
        /*00ce*/ 	.short	(.L_44 - .L_43)
	.align		4
.L_43:
        /*00d0*/ 	.word	index@(_Z4fillPff)
        /*00d4*/ 	.word	0x00000000
.L_44:


//--------------------- .nv.compat                --------------------------
	.section	.nv.compat,"",@"SHT_CUDA_COMPAT_INFO"
	.align	4
        /*0000*/ 	.byte	0x02, 0x09, 0x00, 0x00, 0x02, 0x02, 0x01, 0x00, 0x02, 0x05, 0x05, 0x00, 0x03, 0x07, 0x01, 0x01
        /*0010*/ 	.byte	0x02, 0x03, 0x00, 0x00, 0x02, 0x06, 0x01, 0x00, 0x04, 0x0b, 0x08, 0x00, 0x09, 0x00, 0x00, 0x00
        /*0020*/ 	.byte	0x00, 0x00, 0x00, 0x00


//--------------------- .nv.info._Z15matrixTransposePfS_ii --------------------------
	.section	.nv.info._Z15matrixTransposePfS_ii,"",@"SHT_CUDA_INFO"
	.sectionflags	@""
	.align	4


	//----- nvinfo : EIATTR_CUDA_API_VERSION
	.align		4
        /*0000*/ 	.byte	0x04, 0x37
        /*0002*/ 	.short	(.L_46 - .L_45)
.L_45:
        /*0004*/ 	.word	0x00000082


	//----- nvinfo : EIATTR_KPARAM_INFO
	.align		4
.L_46:
        /*0008*/ 	.byte	0x04, 0x17
        /*000a*/ 	.short	(.L_48 - .L_47)
.L_47:
        /*000c*/ 	.word	0x00000000
        /*0010*/ 	.short	0x0003
        /*0012*/ 	.short	0x0014
        /*0014*/ 	.byte	0x00, 0xf0, 0x11, 0x00


	//----- nvinfo : EIATTR_KPARAM_INFO
	.align		4
.L_48:
        /*0018*/ 	.byte	0x04, 0x17
        /*001a*/ 	.short	(.L_50 - .L_49)
.L_49:
        /*001c*/ 	.word	0x00000000
        /*0020*/ 	.short	0x0002
        /*0022*/ 	.short	0x0010
        /*0024*/ 	.byte	0x00, 0xf0, 0x11, 0x00


	//----- nvinfo : EIATTR_KPARAM_INFO
	.align		4
.L_50:
        /*0028*/ 	.byte	0x04, 0x17
        /*002a*/ 	.short	(.L_52 - .L_51)
.L_51:
        /*002c*/ 	.word	0x00000000
        /*0030*/ 	.short	0x0001
        /*0032*/ 	.short	0x0008
        /*0034*/ 	.byte	0x00, 0xf5, 0x21, 0x00


	//----- nvinfo : EIATTR_KPARAM_INFO
	.align		4
.L_52:
        /*0038*/ 	.byte	0x04, 0x17
        /*003a*/ 	.short	(.L_54 - .L_53)
.L_53:
        /*003c*/ 	.word	0x00000000
        /*0040*/ 	.short	0x0000
        /*0042*/ 	.short	0x0000
        /*0044*/ 	.byte	0x00, 0xf5, 0x21, 0x00


	//----- nvinfo : EIATTR_SPARSE_MMA_MASK
	.align		4
.L_54:
        /*0048*/ 	.byte	0x03, 0x50
        /*004a*/ 	.short	0x0000


	//----- nvinfo : EIATTR_MAXREG_COUNT
	.align		4
        /*004c*/ 	.byte	0x03, 0x1b
        /*004e*/ 	.short	0x00ff


	//----- nvinfo : EIATTR_MERCURY_ISA_VERSION
	.align		4
        /*0050*/ 	.byte	0x03, 0x5f
        /*0052*/ 	.short	0x0101


	//----- nvinfo : EIATTR_VRC_CTA_INIT_COUNT
	.align		4
        /*0054*/ 	.byte	0x02, 0x4a
	.zero		1
	.zero		1


	//----- nvinfo : EIATTR_EXIT_INSTR_OFFSETS
	.align		4
        /*0058*/ 	.byte	0x04, 0x1c
        /*005a*/ 	.short	(.L_56 - .L_55)


	//   ....[0]....
.L_55:
        /*005c*/ 	.word	0x00000280


	//----- nvinfo : EIATTR_CBANK_PARAM_SIZE
	.align		4
.L_56:
        /*0060*/ 	.byte	0x03, 0x19
        /*0062*/ 	.short	0x0018


	//----- nvinfo : EIATTR_PARAM_CBANK
	.align		4
        /*0064*/ 	.byte	0x04, 0x0a
        /*0066*/ 	.short	(.L_58 - .L_57)
	.align		4
.L_57:
        /*0068*/ 	.word	index@(.nv.constant0._Z15matrixTransposePfS_ii)
        /*006c*/ 	.short	0x0380
        /*006e*/ 	.short	0x0018


	//----- nvinfo : EIATTR_SW_WAR
	.align		4
.L_58:
        /*0070*/ 	.byte	0x04, 0x36
        /*0072*/ 	.short	(.L_60 - .L_59)
.L_59:
        /*0074*/ 	.word	0x00000008
.L_60:


//--------------------- .nv.info._Z9matrixDotPfS_S_ii --------------------------
	.section	.nv.info._Z9matrixDotPfS_S_ii,"",@"SHT_CUDA_INFO"
	.sectionflags	@""
	.align	4


	//----- nvinfo : EIATTR_CUDA_API_VERSION
	.align		4
        /*0000*/ 	.byte	0x04, 0x37
        /*0002*/ 	.short	(.L_62 - .L_61)
.L_61:
        /*0004*/ 	.word	0x00000082


	//----- nvinfo : EIATTR_KPARAM_INFO
	.align		4
.L_62:
        /*0008*/ 	.byte	0x04, 0x17
        /*000a*/ 	.short	(.L_64 - .L_63)
.L_63:
        /*000c*/ 	.word	0x00000000
        /*0010*/ 	.short	0x0004
        /*0012*/ 	.short	0x001c
        /*0014*/ 	.byte	0x00, 0xf0, 0x11, 0x00


	//----- nvinfo : EIATTR_KPARAM_INFO
	.align		4
.L_64:
        /*0018*/ 	.byte	0x04, 0x17
        /*001a*/ 	.short	(.L_66 - .L_65)
.L_65:
        /*001c*/ 	.word	0x00000000
        /*0020*/ 	.short	0x0003
        /*0022*/ 	.short	0x0018
        /*0024*/ 	.byte	0x00, 0xf0, 0x11, 0x00


	//----- nvinfo : EIATTR_KPARAM_INFO
	.align		4
.L_66:
        /*0028*/ 	.byte	0x04, 0x17
        /*002a*/ 	.short	(.L_68 - .L_67)
.L_67:
        /*002c*/ 	.word	0x00000000
        /*0030*/ 	.short	0x0002
        /*0032*/ 	.short	0x0010
        /*0034*/ 	.byte	0x00, 0xf5, 0x21, 0x00


	//----- nvinfo : EIATTR_KPARAM_INFO
	.align		4
.L_68:
        /*0038*/ 	.byte	0x04, 0x17
        /*003a*/ 	.short	(.L_70 - .L_69)
.L_69:
        /*003c*/ 	.word	0x00000000
        /*0040*/ 	.short	0x0001
        /*0042*/ 	.short	0x0008
        /*0044*/ 	.byte	0x00, 0xf5, 0x21, 0x00


	//----- nvinfo : EIATTR_KPARAM_INFO
	.align		4
.L_70:
        /*0048*/ 	.byte	0x04, 0x17
        /*004a*/ 	.short	(.L_72 - .L_71)
.L_71:
        /*004c*/ 	.word	0x00000000
        /*0050*/ 	.short	0x0000
        /*0052*/ 	.short	0x0000
        /*0054*/ 	.byte	0x00, 0xf5, 0x21, 0x00


	//----- nvinfo : EIATTR_SPARSE_MMA_MASK
	.align		4
.L_72:
        /*0058*/ 	.byte	0x03, 0x50
        /*005a*/ 	.short	0x0000


	//----- nvinfo : EIATTR_MAXREG_COUNT
	.align		4
        /*005c*/ 	.byte	0x03, 0x1b
        /*005e*/ 	.short	0x00ff


	//----- nvinfo : EIATTR_MERCURY_ISA_VERSION
	.align		4
        /*0060*/ 	.byte	0x03, 0x5f
        /*0062*/ 	.short	0x0101


	//----- nvinfo : EIATTR_VRC_CTA_INIT_COUNT
	.align		4
        /*0064*/ 	.byte	0x02, 0x4a
	.zero		1
	.zero		1


	//----- nvinfo : EIATTR_EXIT_INSTR_OFFSETS
	.align		4
        /*0068*/ 	.byte	0x04, 0x1c
        /*006a*/ 	.short	(.L_74 - .L_73)


	//   ....[0]....
.L_73:
        /*006c*/ 	.word	0x00000030


	//   ....[1]....
        /*0070*/ 	.word	0x00000640


	//   ....[2]....
        /*0074*/ 	.word	0x00000830


	//   ....[3]....
        /*0078*/ 	.word	0x00000980


	//   ....[4]....
        /*007c*/ 	.word	0x00000a30


	//----- nvinfo : EIATTR_CBANK_PARAM_SIZE
	.align		4
.L_74:
        /*0080*/ 	.byte	0x03, 0x19
        /*0082*/ 	.short	0x0020


	//----- nvinfo : EIATTR_PARAM_CBANK
	.align		4
        /*0084*/ 	.byte	0x04, 0x0a
        /*0086*/ 	.short	(.L_76 - .L_75)
	.align		4
.L_75:
        /*0088*/ 	.word	index@(.nv.constant0._Z9matrixDotPfS_S_ii)
        /*008c*/ 	.short	0x0380
        /*008e*/ 	.short	0x0020


	//----- nvinfo : EIATTR_SW_WAR
	.align		4
.L_76:
        /*0090*/ 	.byte	0x04, 0x36
        /*0092*/ 	.short	(.L_78 - .L_77)
.L_77:
        /*0094*/ 	.word	0x00000008
.L_78:


//--------------------- .nv.info._Z9matrixSubPfS_S_ --------------------------
	.section	.nv.info._Z9matrixSubPfS_S_,"",@"SHT_CUDA_INFO"
	.sectionflags	@""
	.align	4


	//----- nvinfo : EIATTR_CUDA_API_VERSION
	.align		4
        /*0000*/ 	.byte	0x04, 0x37
        /*0002*/ 	.short	(.L_80 - .L_79)
.L_79:
        /*0004*/ 	.word	0x00000082


	//----- nvinfo : EIATTR_KPARAM_INFO
	.align		4
.L_80:
        /*0008*/ 	.byte	0x04, 0x17
        /*000a*/ 	.short	(.L_82 - .L_81)
.L_81:
        /*000c*/ 	.word	0x00000000
        /*0010*/ 	.short	0x0002
        /*0012*/ 	.short	0x0010
        /*0014*/ 	.byte	0x00, 0xf5, 0x21, 0x00


	//----- nvinfo : EIATTR_KPARAM_INFO
	.align		4
.L_82:
        /*0018*/ 	.byte	0x04, 0x17
        /*001a*/ 	.short	(.L_84 - .L_83)
.L_83:
        /*001c*/ 	.word	0x00000000
        /*0020*/ 	.short	0x0001
        /*0022*/ 	.short	0x0008
        /*0024*/ 	.byte	0x00, 0xf5, 0x21, 0x00


	//----- nvinfo : EIATTR_KPARAM_INFO
	.align		4
.L_84:
        /*0028*/ 	.byte	0x04, 0x17
        /*002a*/ 	.short	(.L_86 - .L_85)
.L_85:
        /*002c*/ 	.word	0x00000000
        /*0030*/ 	.short	0x0000
        /*0032*/ 	.short	0x0000
        /*0034*/ 	.byte	0x00, 0xf5, 0x21, 0x00


	//----- nvinfo : EIATTR_SPARSE_MMA_MASK
	.align		4
.L_86:
        /*0038*/ 	.byte	0x03, 0x50
        /*003a*/ 	.short	0x0000


	//----- nvinfo : EIATTR_MAXREG_COUNT
	.align		4
        /*003c*/ 	.byte	0x03, 0x1b
        /*003e*/ 	.short	0x00ff


	//----- nvinfo : EIATTR_MERCURY_ISA_VERSION
	.align		4
        /*0040*/ 	.byte	0x03, 0x5f
        /*0042*/ 	.short	0x0101


	//----- nvinfo : EIATTR_VRC_CTA_INIT_COUNT
	.align		4
        /*0044*/ 	.byte	0x02, 0x4a
	.zero		1
	.zero		1


	//----- nvinfo : EIATTR_EXIT_INSTR_OFFSETS
	.align		4
        /*0048*/ 	.byte	0x04, 0x1c
        /*004a*/ 	.short	(.L_88 - .L_87)


	//   ....[0]....
.L_87:
        /*004c*/ 	.word	0x00000100


	//----- nvinfo : EIATTR_CBANK_PARAM_SIZE
	.align		4
.L_88:
        /*0050*/ 	.byte	0x03, 0x19
        /*0052*/ 	.short	0x0018


	//----- nvinfo : EIATTR_PARAM_CBANK
	.align		4
        /*0054*/ 	.byte	0x04, 0x0a
        /*0056*/ 	.short	(.L_90 - .L_89)
	.align		4
.L_89:
        /*0058*/ 	.word	index@(.nv.constant0._Z9matrixSubPfS_S_)
        /*005c*/ 	.short	0x0380
        /*005e*/ 	.short	0x0018


	//----- nvinfo : EIATTR_SW_WAR
	.align		4
.L_90:
        /*0060*/ 	.byte	0x04, 0x36
        /*0062*/ 	.short	(.L_92 - .L_91)
.L_91:
        /*0064*/ 	.word	0x00000008
.L_92:


//--------------------- .nv.info._Z9matrixAddPfS_S_ --------------------------
	.section	.nv.info._Z9matrixAddPfS_S_,"",@"SHT_CUDA_INFO"
	.sectionflags	@""
	.align	4


	//----- nvinfo : EIATTR_CUDA_API_VERSION
	.align		4
        /*0000*/ 	.byte	0x04, 0x37
        /*0002*/ 	.short	(.L_94 - .L_93)
.L_93:
        /*0004*/ 	.word	0x00000082


	//----- nvinfo : EIATTR_KPARAM_INFO
	.align		4
.L_94:
        /*0008*/ 	.byte	0x04, 0x17
        /*000a*/ 	.short	(.L_96 - .L_95)
.L_95:
        /*000c*/ 	.word	0x00000000
        /*0010*/ 	.short	0x0002
        /*0012*/ 	.short	0x0010
        /*0014*/ 	.byte	0x00, 0xf5, 0x21, 0x00


	//----- nvinfo : EIATTR_KPARAM_INFO
	.align		4
.L_96:
        /*0018*/ 	.byte	0x04, 0x17
        /*001a*/ 	.short	(.L_98 - .L_97)
.L_97:
        /*001c*/ 	.word	0x00000000
        /*0020*/ 	.short	0x0001
        /*0022*/ 	.short	0x0008
        /*0024*/ 	.byte	0x00, 0xf5, 0x21, 0x00


	//----- nvinfo : EIATTR_KPARAM_INFO
	.align		4
.L_98:
        /*0028*/ 	.byte	0x04, 0x17
        /*002a*/ 	.short	(.L_100 - .L_99)
.L_99:
        /*002c*/ 	.word	0x00000000
        /*0030*/ 	.short	0x0000
        /*0032*/ 	.short	0x0000
        /*0034*/ 	.byte	0x00, 0xf5, 0x21, 0x00


	//----- nvinfo : EIATTR_SPARSE_MMA_MASK
	.align		4
.L_100:
        /*0038*/ 	.byte	0x03, 0x50
        /*003a*/ 	.short	0x0000


	//----- nvinfo : EIATTR_MAXREG_COUNT
	.align		4
        /*003c*/ 	.byte	0x03, 0x1b
        /*003e*/ 	.short	0x00ff


	//----- nvinfo : EIATTR_MERCURY_ISA_VERSION
	.align		4
        /*0040*/ 	.byte	0x03, 0x5f
        /*0042*/ 	.short	0x0101


	//----- nvinfo : EIATTR_VRC_CTA_INIT_COUNT
	.align		4
        /*0044*/ 	.byte	0x02, 0x4a
	.zero		1
	.zero		1


	//----- nvinfo : EIATTR_EXIT_INSTR_OFFSETS
	.align		4
        /*0048*/ 	.byte	0x04, 0x1c
        /*004a*/ 	.short	(.L_102 - .L_101)


	//   ....[0]....
.L_101:
        /*004c*/ 	.word	0x00000100


	//----- nvinfo : EIATTR_CBANK_PARAM_SIZE
	.align		4
.L_102:
        /*0050*/ 	.byte	0x03, 0x19
        /*0052*/ 	.short	0x0018


	//----- nvinfo : EIATTR_PARAM_CBANK
	.align		4
        /*0054*/ 	.byte	0x04, 0x0a
        /*0056*/ 	.short	(.L_104 - .L_103)
	.align		4
.L_103:
        /*0058*/ 	.word	index@(.nv.constant0._Z9matrixAddPfS_S_)
        /*005c*/ 	.short	0x0380
        /*005e*/ 	.short	0x0018


	//----- nvinfo : EIATTR_SW_WAR
	.align		4
.L_104:
        /*0060*/ 	.byte	0x04, 0x36
        /*0062*/ 	.short	(.L_106 - .L_105)
.L_105:
        /*0064*/ 	.word	0x00000008
.L_106:


//--------------------- .nv.info._Z8diagfillPfif  --------------------------
	.section	.nv.info._Z8diagfillPfif,"",@"SHT_CUDA_INFO"
	.sectionflags	@""
	.align	4


	//----- nvinfo : EIATTR_CUDA_API_VERSION
	.align		4
        /*0000*/ 	.byte	0x04, 0x37
        /*0002*/ 	.short	(.L_108 - .L_107)
.L_107:
        /*0004*/ 	.word	0x00000082


	//----- nvinfo : EIATTR_KPARAM_INFO
	.align		4
.L_108:
        /*0008*/ 	.byte	0x04, 0x17
        /*000a*/ 	.short	(.L_110 - .L_109)
.L_109:
        /*000c*/ 	.word	0x00000000
        /*0010*/ 	.short	0x0002
        /*0012*/ 	.short	0x000c
        /*0014*/ 	.byte	0x00, 0xf0, 0x11, 0x00


	//----- nvinfo : EIATTR_KPARAM_INFO
	.align		4
.L_110:
        /*0018*/ 	.byte	0x04, 0x17
        /*001a*/ 	.short	(.L_112 - .L_111)
.L_111:
        /*001c*/ 	.word	0x00000000
        /*0020*/ 	.short	0x0001
        /*0022*/ 	.short	0x0008
        /*0024*/ 	.byte	0x00, 0xf0, 0x11, 0x00


	//----- nvinfo : EIATTR_KPARAM_INFO
	.align		4
.L_112:
        /*0028*/ 	.byte	0x04, 0x17
        /*002a*/ 	.short	(.L_114 - .L_113)
.L_113:
        /*002c*/ 	.word	0x00000000
        /*0030*/ 	.short	0x0000
        /*0032*/ 	.short	0x0000
        /*0034*/ 	.byte	0x00, 0xf5, 0x21, 0x00


	//----- nvinfo : EIATTR_SPARSE_MMA_MASK
	.align		4
.L_114:
        /*0038*/ 	.byte	0x03, 0x50
        /*003a*/ 	.short	0x0000


	//----- nvinfo : EIATTR_MAXREG_COUNT
	.align		4
        /*003c*/ 	.byte	0x03, 0x1b
        /*003e*/ 	.short	0x00ff


	//----- nvinfo : EIATTR_MERCURY_ISA_VERSION
	.align		4
        /*0040*/ 	.byte	0x03, 0x5f
        /*0042*/ 	.short	0x0101


	//----- nvinfo : EIATTR_VRC_CTA_INIT_COUNT
	.align		4
        /*0044*/ 	.byte	0x02, 0x4a
	.zero		1
	.zero		1


	//----- nvinfo : EIATTR_EXIT_INSTR_OFFSETS
	.align		4
        /*0048*/ 	.byte	0x04, 0x1c
        /*004a*/ 	.short	(.L_116 - .L_115)


	//   ....[0]....
.L_115:
        /*004c*/ 	.word	0x000000b0


	//----- nvinfo : EIATTR_CBANK_PARAM_SIZE
	.align		4
.L_116:
        /*0050*/ 	.byte	0x03, 0x19
        /*0052*/ 	.short	0x0010


	//----- nvinfo : EIATTR_PARAM_CBANK
	.align		4
        /*0054*/ 	.byte	0x04, 0x0a
        /*0056*/ 	.short	(.L_118 - .L_117)
	.align		4
.L_117:
        /*0058*/ 	.word	index@(.nv.constant0._Z8diagfillPfif)
        /*005c*/ 	.short	0x0380
        /*005e*/ 	.short	0x0010


	//----- nvinfo : EIATTR_SW_WAR
	.align		4
.L_118:
        /*0060*/ 	.byte	0x04, 0x36
        /*0062*/ 	.short	(.L_120 - .L_119)
.L_119:
        /*0064*/ 	.word	0x00000008
.L_120:


//--------------------- .nv.info._Z4fillPff       --------------------------
	.section	.nv.info._Z4fillPff,"",@"SHT_CUDA_INFO"
	.sectionflags	@""
	.align	4


	//----- nvinfo : EIATTR_CUDA_API_VERSION
	.align		4
        /*0000*/ 	.byte	0x04, 0x37
        /*0002*/ 	.short	(.L_122 - .L_121)
.L_121:
        /*0004*/ 	.word	0x00000082


	//----- nvinfo : EIATTR_KPARAM_INFO
	.align		4
.L_122:
        /*0008*/ 	.byte	0x04, 0x17
        /*000a*/ 	.short	(.L_124 - .L_123)
.L_123:
        /*000c*/ 	.word	0x00000000
        /*0010*/ 	.short	0x0001
        /*0012*/ 	.short	0x0008
        /*0014*/ 	.byte	0x00, 0xf0, 0x11, 0x00


	//----- nvinfo : EIATTR_KPARAM_INFO
	.align		4
.L_124:
        /*0018*/ 	.byte	0x04, 0x17
        /*001a*/ 	.short	(.L_126 - .L_125)
.L_125:
        /*001c*/ 	.word	0x00000000
        /*0020*/ 	.short	0x0000
        /*0022*/ 	.short	0x0000
        /*0024*/ 	.byte	0x00, 0xf5, 0x21, 0x00


	//----- nvinfo : EIATTR_SPARSE_MMA_MASK
	.align		4
.L_126:
        /*0028*/ 	.byte	0x03, 0x50
        /*002a*/ 	.short	0x0000


	//----- nvinfo : EIATTR_MAXREG_COUNT
	.align		4
        /*002c*/ 	.byte	0x03, 0x1b
        /*002e*/ 	.short	0x00ff


	//----- nvinfo : EIATTR_MERCURY_ISA_VERSION
	.align		4
        /*0030*/ 	.byte	0x03, 0x5f
        /*0032*/ 	.short	0x0101


	//----- nvinfo : EIATTR_VRC_CTA_INIT_COUNT
	.align		4
        /*0034*/ 	.byte	0x02, 0x4a
	.zero		1
	.zero		1


	//----- nvinfo : EIATTR_EXIT_INSTR_OFFSETS
	.align		4
        /*0038*/ 	.byte	0x04, 0x1c
        /*003a*/ 	.short	(.L_128 - .L_127)


	//   ....[0]....
.L_127:
        /*003c*/ 	.word	0x000000a0


	//----- nvinfo : EIATTR_CBANK_PARAM_SIZE
	.align		4
.L_128:
        /*0040*/ 	.byte	0x03, 0x19
        /*0042*/ 	.short	0x000c


	//----- nvinfo : EIATTR_PARAM_CBANK
	.align		4
        /*0044*/ 	.byte	0x04, 0x0a
        /*0046*/ 	.short	(.L_130 - .L_129)
	.align		4
.L_129:
        /*0048*/ 	.word	index@(.nv.constant0._Z4fillPff)
        /*004c*/ 	.short	0x0380
        /*004e*/ 	.short	0x000c


	//----- nvinfo : EIATTR_SW_WAR
	.align		4
.L_130:
        /*0050*/ 	.byte	0x04, 0x36
        /*0052*/ 	.short	(.L_132 - .L_131)
.L_131:
        /*0054*/ 	.word	0x00000008
.L_132:


//--------------------- .nv.callgraph             --------------------------
	.section	.nv.callgraph,"",@"SHT_CUDA_CALLGRAPH"
	.align	4
	.sectionentsize	8
	.align		4
        /*0000*/ 	.word	0x00000000
	.align		4
        /*0004*/ 	.word	0xffffffff
	.align		4
        /*0008*/ 	.word	0x00000000
	.align		4
        /*000c*/ 	.word	0xfffffffe
	.align		4
        /*0010*/ 	.word	0x00000000
	.align		4
        /*0014*/ 	.word	0xfffffffd
	.align		4
        /*0018*/ 	.word	0x00000000
	.align		4
        /*001c*/ 	.word	0xfffffffc


//--------------------- .nv.constant4             --------------------------
	.section	.nv.constant4,"a",@progbits
	.align	8
	.align		8
.nv.constant4:
        /*0000*/ 	.dword	precalc_xorwow_matrix
	.align		8
        /*0008*/ 	.dword	precalc_xorwow_offset_matrix
	.align		8
        /*0010*/ 	.dword	mrg32k3aM1
	.align		8
        /*0018*/ 	.dword	mrg32k3aM2
	.align		8
        /*0020*/ 	.dword	mrg32k3aM1SubSeq
	.align		8
        /*0028*/ 	.dword	mrg32k3aM2SubSeq
	.align		8
        /*0030*/ 	.dword	mrg32k3aM1Seq
	.align		8
        /*0038*/ 	.dword	mrg32k3aM2Seq


//--------------------- .nv.constant3             --------------------------
	.section	.nv.constant3,"a",@progbits
	.align	8
.nv.constant3:
	.type		__cr_lgamma_table,@object
	.size		__cr_lgamma_table,(.L_8 - __cr_lgamma_table)
__cr_lgamma_table:
        /*0000*/ 	.byte	0x00, 0x00, 0x00, 0x00, 0x00, 0x00, 0x00, 0x00, 0x00, 0x00, 0x00, 0x00, 0x00, 0x00, 0x00, 0x00
        /*0010*/ 	.byte	0xef, 0x39, 0xfa, 0xfe, 0x42, 0x2e, 0xe6, 0x3f, 0x02, 0x20, 0x2a, 0xfa, 0x0b, 0xab, 0xfc, 0x3f
        /*0020*/ 	.byte	0xf9, 0x2c, 0x92, 0x7c, 0xa7, 0x6c, 0x09, 0x40, 0xc9, 0x79, 0x44, 0x3c, 0x64, 0x26, 0x13, 0x40
        /*0030*/ 	.byte	0xca, 0x01, 0xcf, 0x3a, 0x27, 0x51, 0x1a, 0x40, 0x30, 0xcc, 0x2d, 0xf3, 0xe1, 0x0c, 0x21, 0x40
        /*0040*/ 	.byte	0x0d, 0xb7, 0xfc, 0x82, 0x8e, 0x35, 0x25, 0x40
.L_8:


//--------------------- .text._Z15matrixTransposePfS_ii --------------------------
	.section	.text._Z15matrixTransposePfS_ii,"ax",@progbits
	.align	128
        .global         _Z15matrixTransposePfS_ii
        .type           _Z15matrixTransposePfS_ii,@function
        .size           _Z15matrixTransposePfS_ii,(.L_x_10 - _Z15matrixTransposePfS_ii)
        .other          _Z15matrixTransposePfS_ii,@"STO_CUDA_ENTRY STV_DEFAULT"
_Z15matrixTransposePfS_ii:
.text._Z15matrixTransposePfS_ii:
[----:B------:R-:W-:Y:S01]  /*0000*/  LDC R1, c[0x0][0x37c] ;  /* 0x0000df00ff017b82 */ /* 0x000fe20000000800 */
[----:B------:R-:W0:Y:S07]  /*0010*/  S2R R0, SR_TID.X ;  /* 0x0000000000007919 */ /* 0x000e2e0000002100 */
[----:B------:R-:W0:Y:S01]  /*0020*/  S2UR UR6, SR_CTAID.X ;  /* 0x00000000000679c3 */ /* 0x000e220000002500 */
[----:B------:R-:W1:Y:S07]  /*0030*/  LDCU.64 UR4, c[0x0][0x358] ;  /* 0x00006b00ff0477ac */ /* 0x000e6e0008000a00 */
[----:B------:R-:W0:Y:S08]  /*0040*/  LDC R7, c[0x0][0x360] ;  /* 0x0000d800ff077b82 */ /* 0x000e300000000800 */
[----:B------:R-:W2:Y:S08]  /*0050*/  LDC.64 R2, c[0x0][0x380] ;  /* 0x0000e000ff027b82 */ /* 0x000eb00000000a00 */
[----:B------:R-:W3:Y:S01]  /*0060*/  LDC R6, c[0x0][0x394] ;  /* 0x0000e500ff067b82 */ /* 0x000ee20000000800 */
[----:B0-----:R-:W-:Y:S01]  /*0070*/  IMAD R7, R7, UR6, R0 ;  /* 0x0000000607077c24 */ /* 0x001fe2000f8e0200 */
[----:B------:R-:W0:Y:S03]  /*0080*/  LDCU UR6, c[0x0][0x390] ;  /* 0x00007200ff0677ac */ /* 0x000e260008000800 */
[----:B--2---:R-:W-:-:S05]  /*0090*/  IMAD.WIDE R2, R7, 0x4, R2 ;  /* 0x0000000407027825 */ /* 0x004fca00078e0202 */
[----:B-1----:R1:W2:Y:S01]  /*00a0*/  LDG.E R9, desc[UR4][R2.64] ;  /* 0x0000000402097981 */ /* 0x0022a2000c1e1900 */
[----:B---3--:R-:W-:-:S04]  /*00b0*/  IABS R11, R6 ;  /* 0x00000006000b7213 */ /* 0x008fc80000000000 */
[----:B------:R-:W3:Y:S01]  /*00c0*/  I2F.RP R0, R11 ;  /* 0x0000000b00007306 */ /* 0x000ee20000209400 */
[----:B-1----:R-:W-:-:S07]  /*00d0*/  IABS R2, R7 ;  /* 0x0000000700027213 */ /* 0x002fce0000000000 */
[----:B---3--:R-:W1:Y:S02]  /*00e0*/  MUFU.RCP R0, R0 ;  /* 0x0000000000007308 */ /* 0x008e640000001000 */
[----:B-1----:R-:W-:-:S06]  /*00f0*/  IADD3 R4, PT, PT, R0, 0xffffffe, RZ ;  /* 0x0ffffffe00047810 */ /* 0x002fcc0007ffe0ff */
[----:B------:R1:W3:Y:S02]  /*0100*/  F2I.FTZ.U32.TRUNC.NTZ R5, R4 ;  /* 0x0000000400057305 */ /* 0x0002e4000021f000 */
[----:B-1----:R-:W-:Y:S01]  /*0110*/  IMAD.MOV.U32 R4, RZ, RZ, RZ ;  /* 0x000000ffff047224 */ /* 0x002fe200078e00ff */
[----:B---3--:R-:W-:-:S05]  /*0120*/  IADD3 R8, PT, PT, RZ, -R5, RZ ;  /* 0x80000005ff087210 */ /* 0x008fca0007ffe0ff */
[----:B------:R-:W-:-:S04]  /*0130*/  IMAD R13, R8, R11, RZ ;  /* 0x0000000b080d7224 */ /* 0x000fc800078e02ff */
[----:B------:R-:W-:-:S06]  /*0140*/  IMAD.HI.U32 R5, R5, R13, R4 ;  /* 0x0000000d05057227 */ /* 0x000fcc00078e0004 */
[----:B------:R-:W-:-:S05]  /*0150*/  IMAD.HI.U32 R5, R5, R2, RZ ;  /* 0x0000000205057227 */ /* 0x000fca00078e00ff */
[----:B------:R-:W-:-:S05]  /*0160*/  IADD3 R0, PT, PT, -R5, RZ, RZ ;  /* 0x000000ff05007210 */ /* 0x000fca0007ffe1ff */
[C---:B------:R-:W-:Y:S02]  /*0170*/  IMAD R0, R11.reuse, R0, R2 ;  /* 0x000000000b007224 */ /* 0x040fe400078e0202 */
[----:B------:R-:W1:Y:S03]  /*0180*/  LDC.64 R2, c[0x0][0x388] ;  /* 0x0000e200ff027b82 */ /* 0x000e660000000a00 */
[----:B------:R-:W-:-:S13]  /*0190*/  ISETP.GT.U32.AND P2, PT, R11, R0, PT ;  /* 0x000000000b00720c */ /* 0x000fda0003f44070 */
[----:B------:R-:W-:Y:S01]  /*01a0*/  @!P2 IMAD.IADD R0, R0, 0x1, -R11 ;  /* 0x000000010000a824 */ /* 0x000fe200078e0a0b */
[----:B------:R-:W-:Y:S02]  /*01b0*/  @!P2 IADD3 R5, PT, PT, R5, 0x1, RZ ;  /* 0x000000010505a810 */ /* 0x000fe40007ffe0ff */
[----:B------:R-:W-:Y:S02]  /*01c0*/  ISETP.NE.AND P2, PT, R6, RZ, PT ;  /* 0x000000ff0600720c */ /* 0x000fe40003f45270 */
[----:B------:R-:W-:Y:S02]  /*01d0*/  ISETP.GE.U32.AND P0, PT, R0, R11, PT ;  /* 0x0000000b0000720c */ /* 0x000fe40003f06070 */
[----:B------:R-:W-:-:S04]  /*01e0*/  LOP3.LUT R0, R7, R6, RZ, 0x3c, !PT ;  /* 0x0000000607007212 */ /* 0x000fc800078e3cff */
[----:B------:R-:W-:-:S07]  /*01f0*/  ISETP.GE.AND P1, PT, R0, RZ, PT ;  /* 0x000000ff0000720c */ /* 0x000fce0003f26270 */
[----:B------:R-:W-:-:S06]  /*0200*/  @P0 VIADD R5, R5, 0x1 ;  /* 0x0000000105050836 */ /* 0x000fcc0000000000 */
[----:B------:R-:W-:Y:S02]  /*0210*/  @!P1 IADD3 R5, PT, PT, -R5, RZ, RZ ;  /* 0x000000ff05059210 */ /* 0x000fe40007ffe1ff */
[----:B------:R-:W-:-:S05]  /*0220*/  @!P2 LOP3.LUT R5, RZ, R6, RZ, 0x33, !PT ;  /* 0x00000006ff05a212 */ /* 0x000fca00078e33ff */
[----:B------:R-:W-:-:S04]  /*0230*/  IMAD.MOV R0, RZ, RZ, -R5 ;  /* 0x000000ffff007224 */ /* 0x000fc800078e0a05 */
[----:B------:R-:W-:-:S04]  /*0240*/  IMAD R0, R6, R0, R7 ;  /* 0x0000000006007224 */ /* 0x000fc800078e0207 */
[----:B0-----:R-:W-:-:S04]  /*0250*/  IMAD R5, R0, UR6, R5 ;  /* 0x0000000600057c24 */ /* 0x001fc8000f8e0205 */
[----:B-1----:R-:W-:-:S05]  /*0260*/  IMAD.WIDE R2, R5, 0x4, R2 ;  /* 0x0000000405027825 */ /* 0x002fca00078e0202 */
[----:B--2---:R-:W-:Y:S01]  /*0270*/  STG.E desc[UR4][R2.64], R9 ;  /* 0x0000000902007986 */ /* 0x004fe2000c101904 */
[----:B------:R-:W-:Y:S05]  /*0280*/  EXIT ;  /* 0x000000000000794d */ /* 0x000fea0003800000 */
.L_x_0:
[----:B------:R-:W-:-:S00]  /*0290*/  BRA `(.L_x_0) ;  /* 0xfffffffc00fc7947 */ /* 0x000fc0000383ffff */
[----:B------:R-:W-:-:S00]  /*02a0*/  NOP ;  /* 0x0000000000007918 */ /* 0x000fc00000000000 */
        /* <DEDUP_REMOVED lines=13> */
.L_x_10:


//--------------------- .text._Z9matrixDotPfS_S_ii --------------------------
	.section	.text._Z9matrixDotPfS_S_ii,"ax",@progbits
	.align	128
        .global         _Z9matrixDotPfS_S_ii
        .type           _Z9matrixDotPfS_S_ii,@function
        .size           _Z9matrixDotPfS_S_ii,(.L_x_11 - _Z9matrixDotPfS_S_ii)
        .other          _Z9matrixDotPfS_S_ii,@"STO_CUDA_ENTRY STV_DEFAULT"
_Z9matrixDotPfS_S_ii:
.text._Z9matrixDotPfS_S_ii:
[----:B------:R-:W-:Y:S08]  /*0000*/  LDC R1, c[0x0][0x37c] ;  /* 0x0000df00ff017b82 */ /* 0x000ff00000000800 */
[----:B------:R-:W0:Y:S02]  /*0010*/  LDC R6, c[0x0][0x398] ;  /* 0x0000e600ff067b82 */ /* 0x000e240000000800 */
[----:B0-----:R-:W-:-:S13]  /*0020*/  ISETP.GE.AND P0, PT, R6, 0x1, PT ;  /* 0x000000010600780c */ /* 0x001fda0003f06270 */
[----:B------:R-:W-:Y:S05]  /*0030*/  @!P0 EXIT ;  /* 0x000000000000894d */ /* 0x000fea0003800000 */
[----:B------:R-:W0:Y:S01]  /*0040*/  LDC R0, c[0x0][0x39c] ;  /* 0x0000e700ff007b82 */ /* 0x000e220000000800 */
[----:B------:R-:W1:Y:S01]  /*0050*/  S2R R7, SR_TID.X ;  /* 0x0000000000077919 */ /* 0x000e620000002100 */
[----:B------:R-:W1:Y:S01]  /*0060*/  LDCU UR4, c[0x0][0x360] ;  /* 0x00006c00ff0477ac */ /* 0x000e620008000800 */
[----:B------:R-:W-:Y:S01]  /*0070*/  LOP3.LUT R20, R6, 0x7, RZ, 0xc0, !PT ;  /* 0x0000000706147812 */ /* 0x000fe200078ec0ff */
[----:B------:R-:W1:Y:S01]  /*0080*/  S2R R8, SR_CTAID.X ;  /* 0x0000000000087919 */ /* 0x000e620000002500 */
[----:B------:R-:W2:Y:S01]  /*0090*/  LDCU.64 UR6, c[0x0][0x358] ;  /* 0x00006b00ff0677ac */ /* 0x000ea20008000a00 */
[----:B0-----:R-:W-:-:S04]  /*00a0*/  IABS R5, R0 ;  /* 0x0000000000057213 */ /* 0x001fc80000000000 */
[----:B------:R-:W0:Y:S01]  /*00b0*/  I2F.RP R4, R5 ;  /* 0x0000000500047306 */ /* 0x000e220000209400 */
[----:B-1----:R-:W-:-:S05]  /*00c0*/  IMAD R7, R8, UR4, R7 ;  /* 0x0000000408077c24 */ /* 0x002fca000f8e0207 */
[----:B------:R-:W-:Y:S02]  /*00d0*/  IABS R8, R7 ;  /* 0x0000000700087213 */ /* 0x000fe40000000000 */
[----:B0-----:R-:W0:Y:S02]  /*00e0*/  MUFU.RCP R4, R4 ;  /* 0x0000000400047308 */ /* 0x001e240000001000 */
[----:B0-----:R-:W-:-:S06]  /*00f0*/  IADD3 R2, PT, PT, R4, 0xffffffe, RZ ;  /* 0x0ffffffe04027810 */ /* 0x001fcc0007ffe0ff */
[----:B------:R0:W1:Y:S02]  /*0100*/  F2I.FTZ.U32.TRUNC.NTZ R3, R2 ;  /* 0x0000000200037305 */ /* 0x000064000021f000 */
[----:B0-----:R-:W-:Y:S01]  /*0110*/  HFMA2 R2, -RZ, RZ, 0, 0 ;  /* 0x00000000ff027431 */ /* 0x001fe200000001ff */
[----:B-1----:R-:W-:-:S05]  /*0120*/  IADD3 R10, PT, PT, RZ, -R3, RZ ;  /* 0x80000003ff0a7210 */ /* 0x002fca0007ffe0ff */
[----:B------:R-:W-:-:S04]  /*0130*/  IMAD R9, R10, R5, RZ ;  /* 0x000000050a097224 */ /* 0x000fc800078e02ff */
[----:B------:R-:W-:-:S06]  /*0140*/  IMAD.HI.U32 R3, R3, R9, R2 ;  /* 0x0000000903037227 */ /* 0x000fcc00078e0002 */
[----:B------:R-:W-:-:S05]  /*0150*/  IMAD.HI.U32 R4, R3, R8, RZ ;  /* 0x0000000803047227 */ /* 0x000fca00078e00ff */
[----:B------:R-:W-:-:S05]  /*0160*/  IADD3 R2, PT, PT, -R4, RZ, RZ ;  /* 0x000000ff04027210 */ /* 0x000fca0007ffe1ff */
[----:B------:R-:W-:Y:S01]  /*0170*/  IMAD R2, R5, R2, R8 ;  /* 0x0000000205027224 */ /* 0x000fe200078e0208 */
[----:B------:R-:W-:-:S04]  /*0180*/  MOV R8, RZ ;  /* 0x000000ff00087202 */ /* 0x000fc80000000f00 */
[----:B------:R-:W-:-:S13]  /*0190*/  ISETP.GT.U32.AND P2, PT, R5, R2, PT ;  /* 0x000000020500720c */ /* 0x000fda0003f44070 */
[-C--:B------:R-:W-:Y:S02]  /*01a0*/  @!P2 IADD3 R2, PT, PT, R2, -R5.reuse, RZ ;  /* 0x800000050202a210 */ /* 0x080fe40007ffe0ff */
[----:B------:R-:W-:Y:S02]  /*01b0*/  @!P2 IADD3 R4, PT, PT, R4, 0x1, RZ ;  /* 0x000000010404a810 */ /* 0x000fe40007ffe0ff */
[----:B------:R-:W-:Y:S02]  /*01c0*/  ISETP.GE.U32.AND P0, PT, R2, R5, PT ;  /* 0x000000050200720c */ /* 0x000fe40003f06070 */
[----:B------:R-:W0:Y:S01]  /*01d0*/  LDC.64 R2, c[0x0][0x390] ;  /* 0x0000e400ff027b82 */ /* 0x000e220000000a00 */
[----:B------:R-:W-:Y:S02]  /*01e0*/  LOP3.LUT R5, R7, R0, RZ, 0x3c, !PT ;  /* 0x0000000007057212 */ /* 0x000fe400078e3cff */
[----:B------:R-:W-:Y:S02]  /*01f0*/  ISETP.NE.AND P2, PT, R0, RZ, PT ;  /* 0x000000ff0000720c */ /* 0x000fe40003f45270 */
[----:B------:R-:W-:-:S06]  /*0200*/  ISETP.GE.AND P1, PT, R5, RZ, PT ;  /* 0x000000ff0500720c */ /* 0x000fcc0003f26270 */
[----:B------:R-:W-:Y:S02]  /*0210*/  @P0 IADD3 R4, PT, PT, R4, 0x1, RZ ;  /* 0x0000000104040810 */ /* 0x000fe40007ffe0ff */
[----:B------:R-:W-:-:S05]  /*0220*/  ISETP.GE.U32.AND P0, PT, R6, 0x8, PT ;  /* 0x000000080600780c */ /* 0x000fca0003f06070 */
[----:B------:R-:W-:Y:S02]  /*0230*/  @!P1 IADD3 R4, PT, PT, -R4, RZ, RZ ;  /* 0x000000ff04049210 */ /* 0x000fe40007ffe1ff */
[----:B------:R-:W-:Y:S02]  /*0240*/  @!P2 LOP3.LUT R4, RZ, R0, RZ, 0x33, !PT ;  /* 0x00000000ff04a212 */ /* 0x000fe400078e33ff */
[----:B------:R-:W-:Y:S01]  /*0250*/  ISETP.NE.AND P1, PT, R20, RZ, PT ;  /* 0x000000ff1400720c */ /* 0x000fe20003f25270 */
[----:B0-----:R-:W-:Y:S01]  /*0260*/  IMAD.WIDE R2, R7, 0x4, R2 ;  /* 0x0000000407027825 */ /* 0x001fe200078e0202 */
[----:B------:R-:W-:-:S04]  /*0270*/  IADD3 R5, PT, PT, -R4, RZ, RZ ;  /* 0x000000ff04057210 */ /* 0x000fc80007ffe1ff */
[----:B--2---:R0:W5:Y:S01]  /*0280*/  LDG.E R13, desc[UR6][R2.64] ;  /* 0x00000006020d7981 */ /* 0x004162000c1e1900 */
[----:B------:R-:W-:Y:S02]  /*0290*/  IMAD R7, R0, R5, R7 ;  /* 0x0000000500077224 */ /* 0x000fe400078e0207 */
[----:B------:R-:W-:Y:S01]  /*02a0*/  IMAD R9, R4, R6, RZ ;  /* 0x0000000604097224 */ /* 0x000fe200078e02ff */
[----:B------:R-:W-:Y:S06]  /*02b0*/  @!P0 BRA `(.L_x_1) ;  /* 0x0000000000e08947 */ /* 0x000fec0003800000 */
[----:B------:R-:W1:Y:S01]  /*02c0*/  LDCU.64 UR4, c[0x0][0x380] ;  /* 0x00007000ff0477ac */ /* 0x000e620008000a00 */
[----:B------:R-:W-:Y:S02]  /*02d0*/  LOP3.LUT R8, R6, 0x7ffffff8, RZ, 0xc0, !PT ;  /* 0x7ffffff806087812 */ /* 0x000fe400078ec0ff */
[----:B------:R-:W-:Y:S02]  /*02e0*/  MOV R12, R9 ;  /* 0x00000009000c7202 */ /* 0x000fe40000000f00 */
[----:B------:R-:W-:Y:S02]  /*02f0*/  MOV R11, R7 ;  /* 0x00000007000b7202 */ /* 0x000fe40000000f00 */
[----:B------:R-:W-:Y:S01]  /*0300*/  IADD3 R10, PT, PT, -R8, RZ, RZ ;  /* 0x000000ff080a7210 */ /* 0x000fe20007ffe1ff */
[----:B-1----:R-:W-:-:S04]  /*0310*/  UIADD3 UR4, UP0, UPT, UR4, 0x10, URZ ;  /* 0x0000001004047890 */ /* 0x002fc8000ff1e0ff */
[----:B------:R-:W-:-:S12]  /*0320*/  UIADD3.X UR5, UPT, UPT, URZ, UR5, URZ, UP0, !UPT ;  /* 0x00000005ff057290 */ /* 0x000fd800087fe4ff */
.L_x_2:
[----:B------:R-:W1:Y:S01]  /*0330*/  LDC.64 R14, c[0x0][0x388] ;  /* 0x0000e200ff0e7b82 */ /* 0x000e620000000a00 */
[----:B------:R-:W-:Y:S02]  /*0340*/  MOV R4, UR4 ;  /* 0x0000000400047c02 */ /* 0x000fe40008000f00 */
[----:B------:R-:W-:-:S03]  /*0350*/  MOV R5, UR5 ;  /* 0x0000000500057c02 */ /* 0x000fc60008000f00 */
[----:B------:R-:W-:-:S05]  /*0360*/  IMAD.WIDE R4, R12, 0x4, R4 ;  /* 0x000000040c047825 */ /* 0x000fca00078e0204 */
[----:B--2---:R-:W2:Y:S01]  /*0370*/  LDG.E R16, desc[UR6][R4.64+-0x10] ;  /* 0xfffff00604107981 */ /* 0x004ea2000c1e1900 */
[----:B-1----:R-:W-:-:S05]  /*0380*/  IMAD.WIDE R14, R11, 0x4, R14 ;  /* 0x000000040b0e7825 */ /* 0x002fca00078e020e */
[----:B------:R-:W2:Y:S02]  /*0390*/  LDG.E R17, desc[UR6][R14.64] ;  /* 0x000000060e117981 */ /* 0x000ea4000c1e1900 */
[----:B--2--5:R-:W-:Y:S01]  /*03a0*/  FFMA R13, R16, R17, R13 ;  /* 0x00000011100d7223 */ /* 0x024fe2000000000d */
[----:B------:R-:W-:-:S04]  /*03b0*/  IMAD.WIDE R16, R0, 0x4, R14 ;  /* 0x0000000400107825 */ /* 0x000fc800078e020e */
[----:B------:R1:W-:Y:S04]  /*03c0*/  STG.E desc[UR6][R2.64], R13 ;  /* 0x0000000d02007986 */ /* 0x0003e8000c101906 */
[----:B------:R-:W2:Y:S04]  /*03d0*/  LDG.E R18, desc[UR6][R4.64+-0xc] ;  /* 0xfffff40604127981 */ /* 0x000ea8000c1e1900 */
[----:B------:R-:W2:Y:S02]  /*03e0*/  LDG.E R19, desc[UR6][R16.64] ;  /* 0x0000000610137981 */ /* 0x000ea4000c1e1900 */
[----:B--2---:R-:W-:Y:S01]  /*03f0*/  FFMA R21, R18, R19, R13 ;  /* 0x0000001312157223 */ /* 0x004fe2000000000d */
[----:B------:R-:W-:-:S04]  /*0400*/  IMAD.WIDE R18, R0, 0x4, R16 ;  /* 0x0000000400127825 */ /* 0x000fc800078e0210 */
[----:B------:R2:W-:Y:S04]  /*0410*/  STG.E desc[UR6][R2.64], R21 ;  /* 0x0000001502007986 */ /* 0x0005e8000c101906 */
[----:B------:R-:W3:Y:S04]  /*0420*/  LDG.E R22, desc[UR6][R4.64+-0x8] ;  /* 0xfffff80604167981 */ /* 0x000ee8000c1e1900 */
[----:B------:R-:W3:Y:S02]  /*0430*/  LDG.E R14, desc[UR6][R18.64] ;  /* 0x00000006120e7981 */ /* 0x000ee4000c1e1900 */
[----:B---3--:R-:W-:Y:S01]  /*0440*/  FFMA R23, R22, R14, R21 ;  /* 0x0000000e16177223 */ /* 0x008fe20000000015 */
[----:B------:R-:W-:-:S04]  /*0450*/  IMAD.WIDE R14, R0, 0x4, R18 ;  /* 0x00000004000e7825 */ /* 0x000fc800078e0212 */
[----:B------:R3:W-:Y:S04]  /*0460*/  STG.E desc[UR6][R2.64], R23 ;  /* 0x0000001702007986 */ /* 0x0007e8000c101906 */
[----:B------:R-:W4:Y:S04]  /*0470*/  LDG.E R22, desc[UR6][R4.64+-0x4] ;  /* 0xfffffc0604167981 */ /* 0x000f28000c1e1900 */
[----:B-1----:R-:W4:Y:S01]  /*0480*/  LDG.E R13, desc[UR6][R14.64] ;  /* 0x000000060e0d7981 */ /* 0x002f22000c1e1900 */
[----:B------:R-:W-:-:S04]  /*0490*/  IMAD.WIDE R16, R0, 0x4, R14 ;  /* 0x0000000400107825 */ /* 0x000fc800078e020e */
[----:B----4-:R-:W-:-:S05]  /*04a0*/  FFMA R13, R22, R13, R23 ;  /* 0x0000000d160d7223 */ /* 0x010fca0000000017 */
[----:B------:R1:W-:Y:S04]  /*04b0*/  STG.E desc[UR6][R2.64], R13 ;  /* 0x0000000d02007986 */ /* 0x0003e8000c101906 */
[----:B------:R-:W4:Y:S04]  /*04c0*/  LDG.E R22, desc[UR6][R4.64] ;  /* 0x0000000604167981 */ /* 0x000f28000c1e1900 */
[----:B--2---:R-:W4:Y:S01]  /*04d0*/  LDG.E R21, desc[UR6][R16.64] ;  /* 0x0000000610157981 */ /* 0x004f22000c1e1900 */
[----:B------:R-:W-:-:S04]  /*04e0*/  IMAD.WIDE R18, R0, 0x4, R16 ;  /* 0x0000000400127825 */ /* 0x000fc800078e0210 */
[----:B----4-:R-:W-:-:S05]  /*04f0*/  FFMA R21, R22, R21, R13 ;  /* 0x0000001516157223 */ /* 0x010fca000000000d */
[----:B------:R2:W-:Y:S04]  /*0500*/  STG.E desc[UR6][R2.64], R21 ;  /* 0x0000001502007986 */ /* 0x0005e8000c101906 */
[----:B------:R-:W4:Y:S04]  /*0510*/  LDG.E R22, desc[UR6][R4.64+0x4] ;  /* 0x0000040604167981 */ /* 0x000f28000c1e1900 */
[----:B---3--:R-:W4:Y:S01]  /*0520*/  LDG.E R23, desc[UR6][R18.64] ;  /* 0x0000000612177981 */ /* 0x008f22000c1e1900 */
[----:B------:R-:W-:-:S04]  /*0530*/  IMAD.WIDE R14, R0, 0x4, R18 ;  /* 0x00000004000e7825 */ /* 0x000fc800078e0212 */
[----:B----4-:R-:W-:-:S05]  /*0540*/  FFMA R23, R22, R23, R21 ;  /* 0x0000001716177223 */ /* 0x010fca0000000015 */
[----:B------:R2:W-:Y:S04]  /*0550*/  STG.E desc[UR6][R2.64], R23 ;  /* 0x0000001702007986 */ /* 0x0005e8000c101906 */
[----:B------:R-:W3:Y:S04]  /*0560*/  LDG.E R22, desc[UR6][R4.64+0x8] ;  /* 0x0000080604167981 */ /* 0x000ee8000c1e1900 */
[----:B-1----:R-:W3:Y:S01]  /*0570*/  LDG.E R13, desc[UR6][R14.64] ;  /* 0x000000060e0d7981 */ /* 0x002ee2000c1e1900 */
[----:B------:R-:W-:Y:S01]  /*0580*/  IMAD.WIDE R16, R0, 0x4, R14 ;  /* 0x0000000400107825 */ /* 0x000fe200078e020e */
[----:B------:R-:W-:-:S03]  /*0590*/  IADD3 R10, PT, PT, R10, 0x8, RZ ;  /* 0x000000080a0a7810 */ /* 0x000fc60007ffe0ff */
[----:B---3--:R-:W-:-:S05]  /*05a0*/  FFMA R25, R22, R13, R23 ;  /* 0x0000000d16197223 */ /* 0x008fca0000000017 */
[----:B------:R2:W-:Y:S04]  /*05b0*/  STG.E desc[UR6][R2.64], R25 ;  /* 0x0000001902007986 */ /* 0x0005e8000c101906 */
[----:B------:R-:W3:Y:S04]  /*05c0*/  LDG.E R22, desc[UR6][R4.64+0xc] ;  /* 0x00000c0604167981 */ /* 0x000ee8000c1e1900 */
[----:B------:R-:W3:Y:S01]  /*05d0*/  LDG.E R16, desc[UR6][R16.64] ;  /* 0x0000000610107981 */ /* 0x000ee2000c1e1900 */
[----:B------:R-:W-:Y:S02]  /*05e0*/  ISETP.NE.AND P0, PT, R10, RZ, PT ;  /* 0x000000ff0a00720c */ /* 0x000fe40003f05270 */
[----:B------:R-:W-:-:S02]  /*05f0*/  LEA R11, R0, R11, 0x3 ;  /* 0x0000000b000b7211 */ /* 0x000fc400078e18ff */
[----:B------:R-:W-:Y:S01]  /*0600*/  IADD3 R12, PT, PT, R12, 0x8, RZ ;  /* 0x000000080c0c7810 */ /* 0x000fe20007ffe0ff */
[----:B---3--:R-:W-:-:S05]  /*0610*/  FFMA R13, R22, R16, R25 ;  /* 0x00000010160d7223 */ /* 0x008fca0000000019 */
[----:B------:R2:W-:Y:S03]  /*0620*/  STG.E desc[UR6][R2.64], R13 ;  /* 0x0000000d02007986 */ /* 0x0005e6000c101906 */
[----:B------:R-:W-:Y:S05]  /*0630*/  @P0 BRA `(.L_x_2) ;  /* 0xfffffffc003c0947 */ /* 0x000fea000383ffff */
.L_x_1:
[----:B------:R-:W-:Y:S05]  /*0640*/  @!P1 EXIT ;  /* 0x000000000000994d */ /* 0x000fea0003800000 */
[----:B------:R-:W-:Y:S02]  /*0650*/  ISETP.GE.U32.AND P0, PT, R20, 0x4, PT ;  /* 0x000000041400780c */ /* 0x000fe40003f06070 */
[----:B------:R-:W-:-:S04]  /*0660*/  LOP3.LUT R16, R6, 0x3, RZ, 0xc0, !PT ;  /* 0x0000000306107812 */ /* 0x000fc800078ec0ff */
[----:B------:R-:W-:-:S07]  /*0670*/  ISETP.NE.AND P1, PT, R16, RZ, PT ;  /* 0x000000ff1000720c */ /* 0x000fce0003f25270 */
[----:B------:R-:W-:Y:S06]  /*0680*/  @!P0 BRA `(.L_x_3) ;  /* 0x0000000000688947 */ /* 0x000fec0003800000 */
[----:B------:R-:W1:Y:S01]  /*0690*/  LDC.64 R4, c[0x0][0x380] ;  /* 0x0000e000ff047b82 */ /* 0x000e620000000a00 */
[----:B------:R-:W-:Y:S01]  /*06a0*/  IADD3 R15, PT, PT, R9, R8, RZ ;  /* 0x00000008090f7210 */ /* 0x000fe20007ffe0ff */
[----:B------:R-:W-:-:S06]  /*06b0*/  IMAD R17, R8, R0, R7 ;  /* 0x0000000008117224 */ /* 0x000fcc00078e0207 */
[----:B------:R-:W3:Y:S01]  /*06c0*/  LDC.64 R10, c[0x0][0x388] ;  /* 0x0000e200ff0a7b82 */ /* 0x000ee20000000a00 */
[----:B-1----:R-:W-:-:S05]  /*06d0*/  IMAD.WIDE R4, R15, 0x4, R4 ;  /* 0x000000040f047825 */ /* 0x002fca00078e0204 */
[----:B------:R-:W4:Y:S01]  /*06e0*/  LDG.E R12, desc[UR6][R4.64] ;  /* 0x00000006040c7981 */ /* 0x000f22000c1e1900 */
[----:B---3--:R-:W-:-:S05]  /*06f0*/  IMAD.WIDE R10, R17, 0x4, R10 ;  /* 0x00000004110a7825 */ /* 0x008fca00078e020a */
[----:B------:R-:W4:Y:S02]  /*0700*/  LDG.E R14, desc[UR6][R10.64] ;  /* 0x000000060a0e7981 */ /* 0x000f24000c1e1900 */
[----:B----45:R-:W-:Y:S01]  /*0710*/  FFMA R17, R12, R14, R13 ;  /* 0x0000000e0c117223 */ /* 0x030fe2000000000d */
[----:B--2---:R-:W-:-:S04]  /*0720*/  IMAD.WIDE R12, R0, 0x4, R10 ;  /* 0x00000004000c7825 */ /* 0x004fc800078e020a */
[----:B------:R1:W-:Y:S04]  /*0730*/  STG.E desc[UR6][R2.64], R17 ;  /* 0x0000001102007986 */ /* 0x0003e8000c101906 */
[----:B------:R-:W2:Y:S04]  /*0740*/  LDG.E R14, desc[UR6][R4.64+0x4] ;  /* 0x00000406040e7981 */ /* 0x000ea8000c1e1900 */
[----:B------:R-:W2:Y:S02]  /*0750*/  LDG.E R15, desc[UR6][R12.64] ;  /* 0x000000060c0f7981 */ /* 0x000ea4000c1e1900 */
[----:B--2---:R-:W-:Y:S01]  /*0760*/  FFMA R19, R14, R15, R17 ;  /* 0x0000000f0e137223 */ /* 0x004fe20000000011 */
[----:B------:R-:W-:-:S04]  /*0770*/  IMAD.WIDE R14, R0, 0x4, R12 ;  /* 0x00000004000e7825 */ /* 0x000fc800078e020c */
[----:B------:R1:W-:Y:S04]  /*0780*/  STG.E desc[UR6][R2.64], R19 ;  /* 0x0000001302007986 */ /* 0x0003e8000c101906 */
[----:B------:R-:W2:Y:S04]  /*0790*/  LDG.E R18, desc[UR6][R4.64+0x8] ;  /* 0x0000080604127981 */ /* 0x000ea8000c1e1900 */
[----:B------:R-:W2:Y:S01]  /*07a0*/  LDG.E R20, desc[UR6][R14.64] ;  /* 0x000000060e147981 */ /* 0x000ea2000c1e1900 */
[----:B------:R-:W-:-:S04]  /*07b0*/  IMAD.WIDE R10, R0, 0x4, R14 ;  /* 0x00000004000a7825 */ /* 0x000fc800078e020e */
[----:B--2---:R-:W-:-:S05]  /*07c0*/  FFMA R21, R18, R20, R19 ;  /* 0x0000001412157223 */ /* 0x004fca0000000013 */
[----:B------:R1:W-:Y:S04]  /*07d0*/  STG.E desc[UR6][R2.64], R21 ;  /* 0x0000001502007986 */ /* 0x0003e8000c101906 */
[----:B------:R-:W2:Y:S04]  /*07e0*/  LDG.E R18, desc[UR6][R4.64+0xc] ;  /* 0x00000c0604127981 */ /* 0x000ea8000c1e1900 */
[----:B------:R-:W2:Y:S01]  /*07f0*/  LDG.E R10, desc[UR6][R10.64] ;  /* 0x000000060a0a7981 */ /* 0x000ea2000c1e1900 */
[----:B------:R-:W-:Y:S01]  /*0800*/  IADD3 R8, PT, PT, R8, 0x4, RZ ;  /* 0x0000000408087810 */ /* 0x000fe20007ffe0ff */
[----:B--2---:R-:W-:-:S05]  /*0810*/  FFMA R13, R18, R10, R21 ;  /* 0x0000000a120d7223 */ /* 0x004fca0000000015 */
[----:B------:R1:W-:Y:S02]  /*0820*/  STG.E desc[UR6][R2.64], R13 ;  /* 0x0000000d02007986 */ /* 0x0003e4000c101906 */
.L_x_3:
[----:B------:R-:W-:Y:S05]  /*0830*/  @!P1 EXIT ;  /* 0x000000000000994d */ /* 0x000fea0003800000 */
[----:B------:R-:W-:Y:S02]  /*0840*/  ISETP.NE.AND P0, PT, R16, 0x1, PT ;  /* 0x000000011000780c */ /* 0x000fe40003f05270 */
[----:B------:R-:W-:-:S04]  /*0850*/  LOP3.LUT R6, R6, 0x1, RZ, 0xc0, !PT ;  /* 0x0000000106067812 */ /* 0x000fc800078ec0ff */
[----:B------:R-:W-:-:S07]  /*0860*/  ISETP.NE.U32.AND P1, PT, R6, 0x1, PT ;  /* 0x000000010600780c */ /* 0x000fce0003f25070 */
[----:B------:R-:W-:Y:S06]  /*0870*/  @!P0 BRA `(.L_x_4) ;  /* 0x0000000000408947 */ /* 0x000fec0003800000 */
[----:B------:R-:W3:Y:S01]  /*0880*/  LDC.64 R4, c[0x0][0x380] ;  /* 0x0000e000ff047b82 */ /* 0x000ee20000000a00 */
[----:B------:R-:W-:Y:S01]  /*0890*/  IADD3 R15, PT, PT, R9, R8, RZ ;  /* 0x00000008090f7210 */ /* 0x000fe20007ffe0ff */
[----:B-1----:R-:W-:-:S06]  /*08a0*/  IMAD R17, R8, R0, R7 ;  /* 0x0000000008117224 */ /* 0x002fcc00078e0207 */
[----:B------:R-:W1:Y:S01]  /*08b0*/  LDC.64 R10, c[0x0][0x388] ;  /* 0x0000e200ff0a7b82 */ /* 0x000e620000000a00 */
[----:B---3--:R-:W-:-:S05]  /*08c0*/  IMAD.WIDE R4, R15, 0x4, R4 ;  /* 0x000000040f047825 */ /* 0x008fca00078e0204 */
[----:B------:R-:W3:Y:S01]  /*08d0*/  LDG.E R6, desc[UR6][R4.64] ;  /* 0x0000000604067981 */ /* 0x000ee2000c1e1900 */
[----:B-1----:R-:W-:-:S05]  /*08e0*/  IMAD.WIDE R10, R17, 0x4, R10 ;  /* 0x00000004110a7825 */ /* 0x002fca00078e020a */
[----:B------:R-:W3:Y:S01]  /*08f0*/  LDG.E R12, desc[UR6][R10.64] ;  /* 0x000000060a0c7981 */ /* 0x000ee2000c1e1900 */
[----:B------:R-:W-:-:S04]  /*0900*/  IMAD.WIDE R14, R0, 0x4, R10 ;  /* 0x00000004000e7825 */ /* 0x000fc800078e020a */
[----:B---3-5:R-:W-:-:S05]  /*0910*/  FFMA R17, R6, R12, R13 ;  /* 0x0000000c06117223 */ /* 0x028fca000000000d */
[----:B------:R3:W-:Y:S04]  /*0920*/  STG.E desc[UR6][R2.64], R17 ;  /* 0x0000001102007986 */ /* 0x0007e8000c101906 */
[----:B------:R-:W2:Y:S04]  /*0930*/  LDG.E R6, desc[UR6][R4.64+0x4] ;  /* 0x0000040604067981 */ /* 0x000ea8000c1e1900 */
[----:B------:R-:W2:Y:S01]  /*0940*/  LDG.E R14, desc[UR6][R14.64] ;  /* 0x000000060e0e7981 */ /* 0x000ea2000c1e1900 */
[----:B------:R-:W-:Y:S01]  /*0950*/  IADD3 R8, PT, PT, R8, 0x2, RZ ;  /* 0x0000000208087810 */ /* 0x000fe20007ffe0ff */
[----:B--2---:R-:W-:-:S05]  /*0960*/  FFMA R13, R6, R14, R17 ;  /* 0x0000000e060d7223 */ /* 0x004fca0000000011 */
[----:B------:R3:W-:Y:S02]  /*0970*/  STG.E desc[UR6][R2.64], R13 ;  /* 0x0000000d02007986 */ /* 0x0007e4000c101906 */
.L_x_4:
[----:B------:R-:W-:Y:S05]  /*0980*/  @P1 EXIT ;  /* 0x000000000000194d */ /* 0x000fea0003800000 */
[----:B------:R-:W4:Y:S01]  /*0990*/  LDC.64 R4, c[0x0][0x380] ;  /* 0x0000e000ff047b82 */ /* 0x000f220000000a00 */
[----:B------:R-:W-:Y:S01]  /*09a0*/  IADD3 R9, PT, PT, R9, R8, RZ ;  /* 0x0000000809097210 */ /* 0x000fe20007ffe0ff */
[----:B------:R-:W-:-:S06]  /*09b0*/  IMAD R7, R8, R0, R7 ;  /* 0x0000000008077224 */ /* 0x000fcc00078e0207 */
[----:B------:R-:W0:Y:S01]  /*09c0*/  LDC.64 R10, c[0x0][0x388] ;  /* 0x0000e200ff0a7b82 */ /* 0x000e220000000a00 */
[----:B----4-:R-:W-:-:S06]  /*09d0*/  IMAD.WIDE R4, R9, 0x4, R4 ;  /* 0x0000000409047825 */ /* 0x010fcc00078e0204 */
[----:B------:R-:W1:Y:S01]  /*09e0*/  LDG.E R4, desc[UR6][R4.64] ;  /* 0x0000000604047981 */ /* 0x000e62000c1e1900 */
[----:B0-----:R-:W-:-:S06]  /*09f0*/  IMAD.WIDE R6, R7, 0x4, R10 ;  /* 0x0000000407067825 */ /* 0x001fcc00078e020a */
[----:B------:R-:W1:Y:S02]  /*0a00*/  LDG.E R6, desc[UR6][R6.64] ;  /* 0x0000000606067981 */ /* 0x000e64000c1e1900 */
[----:B-123-5:R-:W-:-:S05]  /*0a10*/  FFMA R13, R4, R6, R13 ;  /* 0x00000006040d7223 */ /* 0x02efca000000000d */
[----:B------:R-:W-:Y:S01]  /*0a20*/  STG.E desc[UR6][R2.64], R13 ;  /* 0x0000000d02007986 */ /* 0x000fe2000c101906 */
[----:B------:R-:W-:Y:S05]  /*0a30*/  EXIT ;  /* 0x000000000000794d */ /* 0x000fea0003800000 */
.L_x_5:
        /* <DEDUP_REMOVED lines=12> */
.L_x_11:


//--------------------- .text._Z9matrixSubPfS_S_  --------------------------
	.section	.text._Z9matrixSubPfS_S_,"ax",@progbits
	.align	128
        .global         _Z9matrixSubPfS_S_
        .type           _Z9matrixSubPfS_S_,@function
        .size           _Z9matrixSubPfS_S_,(.L_x_12 - _Z9matrixSubPfS_S_)
        .other          _Z9matrixSubPfS_S_,@"STO_CUDA_ENTRY STV_DEFAULT"
_Z9matrixSubPfS_S_:
.text._Z9matrixSubPfS_S_:
[----:B------:R-:W-:Y:S01]  /*0000*/  LDC R1, c[0x0][0x37c] ;  /* 0x0000df00ff017b82 */ /* 0x000fe20000000800 */
[----:B------:R-:W0:Y:S07]  /*0010*/  S2R R0, SR_TID.X ;  /* 0x0000000000007919 */ /* 0x000e2e0000002100 */
[----:B------:R-:W0:Y:S01]  /*0020*/  S2UR UR6, SR_CTAID.X ;  /* 0x00000000000679c3 */ /* 0x000e220000002500 */
[----:B------:R-:W1:Y:S07]  /*0030*/  LDCU.64 UR4, c[0x0][0x358] ;  /* 0x00006b00ff0477ac */ /* 0x000e6e0008000a00 */
[----:B------:R-:W0:Y:S08]  /*0040*/  LDC R9, c[0x0][0x360] ;  /* 0x0000d800ff097b82 */ /* 0x000e300000000800 */
[----:B------:R-:W2:Y:S08]  /*0050*/  LDC.64 R2, c[0x0][0x380] ;  /* 0x0000e000ff027b82 */ /* 0x000eb00000000a00 */
[----:B------:R-:W3:Y:S01]  /*0060*/  LDC.64 R4, c[0x0][0x388] ;  /* 0x0000e200ff047b82 */ /* 0x000ee20000000a00 */
[----:B0-----:R-:W-:-:S07]  /*0070*/  IMAD R9, R9, UR6, R0 ;  /* 0x0000000609097c24 */ /* 0x001fce000f8e0200 */
[----:B------:R-:W0:Y:S01]  /*0080*/  LDC.64 R6, c[0x0][0x390] ;  /* 0x0000e400ff067b82 */ /* 0x000e220000000a00 */
[----:B--2---:R-:W-:-:S06]  /*0090*/  IMAD.WIDE R2, R9, 0x4, R2 ;  /* 0x0000000409027825 */ /* 0x004fcc00078e0202 */
[----:B-1----:R-:W2:Y:S01]  /*00a0*/  LDG.E R2, desc[UR4][R2.64] ;  /* 0x0000000402027981 */ /* 0x002ea2000c1e1900 */
[----:B---3--:R-:W-:-:S06]  /*00b0*/  IMAD.WIDE R4, R9, 0x4, R4 ;  /* 0x0000000409047825 */ /* 0x008fcc00078e0204 */
[----:B------:R-:W2:Y:S01]  /*00c0*/  LDG.E R5, desc[UR4][R4.64] ;  /* 0x0000000404057981 */ /* 0x000ea2000c1e1900 */
[----:B0-----:R-:W-:-:S04]  /*00d0*/  IMAD.WIDE R6, R9, 0x4, R6 ;  /* 0x0000000409067825 */ /* 0x001fc800078e0206 */
[----:B--2---:R-:W-:-:S05]  /*00e0*/  FADD R9, R2, -R5 ;  /* 0x8000000502097221 */ /* 0x004fca0000000000 */
[----:B------:R-:W-:Y:S01]  /*00f0*/  STG.E desc[UR4][R6.64], R9 ;  /* 0x0000000906007986 */ /* 0x000fe2000c101904 */
[----:B------:R-:W-:Y:S05]  /*0100*/  EXIT ;  /* 0x000000000000794d */ /* 0x000fea0003800000 */
.L_x_6:
        /* <DEDUP_REMOVED lines=15> */
.L_x_12:


//--------------------- .text._Z9matrixAddPfS_S_  --------------------------
	.section	.text._Z9matrixAddPfS_S_,"ax",@progbits
	.align	128
        .global         _Z9matrixAddPfS_S_
        .type           _Z9matrixAddPfS_S_,@function
        .size           _Z9matrixAddPfS_S_,(.L_x_13 - _Z9matrixAddPfS_S_)
        .other          _Z9matrixAddPfS_S_,@"STO_CUDA_ENTRY STV_DEFAULT"
_Z9matrixAddPfS_S_:
.text._Z9matrixAddPfS_S_:
        /* <DEDUP_REMOVED lines=14> */
[----:B--2---:R-:W-:-:S05]  /*00e0*/  FADD R9, R2, R5 ;  /* 0x0000000502097221 */ /* 0x004fca0000000000 */
[----:B------:R-:W-:Y:S01]  /*00f0*/  STG.E desc[UR4][R6.64], R9 ;  /* 0x0000000906007986 */ /* 0x000fe2000c101904 */
[----:B------:R-:W-:Y:S05]  /*0100*/  EXIT ;  /* 0x000000000000794d */ /* 0x000fea0003800000 */
.L_x_7:
        /* <DEDUP_REMOVED lines=15> */
.L_x_13:


//--------------------- .text._Z8diagfillPfif     --------------------------
	.section	.text._Z8diagfillPfif,"ax",@progbits
	.align	128
        .global         _Z8diagfillPfif
        .type           _Z8diagfillPfif,@function
        .size           _Z8diagfillPfif,(.L_x_14 - _Z8diagfillPfif)
        .other          _Z8diagfillPfif,@"STO_CUDA_ENTRY STV_DEFAULT"
_Z8diagfillPfif:
.text._Z8diagfillPfif:
[----:B------:R-:W-:Y:S01]  /*0000*/  LDC R1, c[0x0][0x37c] ;  /* 0x0000df00ff017b82 */ /* 0x000fe20000000800 */
[----:B------:R-:W0:Y:S07]  /*0010*/  S2R R0, SR_TID.X ;  /* 0x0000000000007919 */ /* 0x000e2e0000002100 */
[----:B------:R-:W0:Y:S01]  /*0020*/  S2UR UR6, SR_CTAID.X ;  /* 0x00000000000679c3 */ /* 0x000e220000002500 */
[----:B------:R-:W1:Y:S07]  /*0030*/  LDCU.64 UR4, c[0x0][0x358] ;  /* 0x00006b00ff0477ac */ /* 0x000e6e0008000a00 */
[----:B------:R-:W0:Y:S08]  /*0040*/  LDC R5, c[0x0][0x360] ;  /* 0x0000d800ff057b82 */ /* 0x000e300000000800 */
[----:B------:R-:W2:Y:S08]  /*0050*/  LDC.64 R6, c[0x0][0x388] ;  /* 0x0000e200ff067b82 */ /* 0x000eb00000000a00 */
[----:B------:R-:W3:Y:S01]  /*0060*/  LDC.64 R2, c[0x0][0x380] ;  /* 0x0000e000ff027b82 */ /* 0x000ee20000000a00 */
[----:B0-----:R-:W-:-:S04]  /*0070*/  IMAD R5, R5, UR6, R0 ;  /* 0x0000000605057c24 */ /* 0x001fc8000f8e0200 */
[----:B--2---:R-:W-:-:S04]  /*0080*/  IMAD R5, R5, R6, R5 ;  /* 0x0000000605057224 */ /* 0x004fc800078e0205 */
[----:B---3--:R-:W-:-:S05]  /*0090*/  IMAD.WIDE R2, R5, 0x4, R2 ;  /* 0x0000000405027825 */ /* 0x008fca00078e0202 */
[----:B-1----:R-:W-:Y:S01]  /*00a0*/  STG.E desc[UR4][R2.64], R7 ;  /* 0x0000000702007986 */ /* 0x002fe2000c101904 */
[----:B------:R-:W-:Y:S05]  /*00b0*/  EXIT ;  /* 0x000000000000794d */ /* 0x000fea0003800000 */
.L_x_8:
        /* <DEDUP_REMOVED lines=12> */
.L_x_14:


//--------------------- .text._Z4fillPff          --------------------------
	.section	.text._Z4fillPff,"ax",@progbits
	.align	128
        .global         _Z4fillPff
        .type           _Z4fillPff,@function
        .size           _Z4fillPff,(.L_x_15 - _Z4fillPff)
        .other          _Z4fillPff,@"STO_CUDA_ENTRY STV_DEFAULT"
_Z4fillPff:
.text._Z4fillPff:
[----:B------:R-:W-:Y:S01]  /*0000*/  LDC R1, c[0x0][0x37c] ;  /* 0x0000df00ff017b82 */ /* 0x000fe20000000800 */
[----:B------:R-:W0:Y:S07]  /*0010*/  S2R R0, SR_TID.X ;  /* 0x0000000000007919 */ /* 0x000e2e0000002100 */
[----:B------:R-:W0:Y:S01]  /*0020*/  S2UR UR6, SR_CTAID.X ;  /* 0x00000000000679c3 */ /* 0x000e220000002500 */
[----:B------:R-:W1:Y:S07]  /*0030*/  LDCU.64 UR4, c[0x0][0x358] ;  /* 0x00006b00ff0477ac */ /* 0x000e6e0008000a00 */
[----:B------:R-:W0:Y:S08]  /*0040*/  LDC R5, c[0x0][0x360] ;  /* 0x0000d800ff057b82 */ /* 0x000e300000000800 */
[----:B------:R-:W2:Y:S08]  /*0050*/  LDC.64 R2, c[0x0][0x380] ;  /* 0x0000e000ff027b82 */ /* 0x000eb00000000a00 */
[----:B------:R-:W1:Y:S01]  /*0060*/  LDC R7, c[0x0][0x388] ;  /* 0x0000e200ff077b82 */ /* 0x000e620000000800 */
[----:B0-----:R-:W-:-:S04]  /*0070*/  IMAD R5, R5, UR6, R0 ;  /* 0x0000000605057c24 */ /* 0x001fc8000f8e0200 */
[----:B--2---:R-:W-:-:S05]  /*0080*/  IMAD.WIDE R2, R5, 0x4, R2 ;  /* 0x0000000405027825 */ /* 0x004fca00078e0202 */
[----:B-1----:R-:W-:Y:S01]  /*0090*/  STG.E desc[UR4][R2.64], R7 ;  /* 0x0000000702007986 */ /* 0x002fe2000c101904 */
[----:B------:R-:W-:Y:S05]  /*00a0*/  EXIT ;  /* 0x000000000000794d */ /* 0x000fea0003800000 */
.L_x_9:
        /* <DEDUP_REMOVED lines=13> */
.L_x_15:


//--------------------- .nv.global.init           --------------------------
	.section	.nv.global.init,"aw",@progbits
	.align	4
.nv.global.init:
	.type		mrg32k3aM1SubSeq,@object
	.size		mrg32k3aM1SubSeq,(mrg32k3aM2SubSeq - mrg32k3aM1SubSeq)
mrg32k3aM1SubSeq:
        /*0000*/ 	.byte	0x0b, 0xcc, 0xee, 0x04, 0x73, 0x29, 0x8b, 0x6f, 0xf6, 0x53, 0x03, 0xf6, 0x23, 0xf6, 0xea, 0xda
        /* <DEDUP_REMOVED lines=125> */
	.type		mrg32k3aM2SubSeq,@object
	.size		mrg32k3aM2SubSeq,(mrg32k3aM1 - mrg32k3aM2SubSeq)
mrg32k3aM2SubSeq:
        /* <DEDUP_REMOVED lines=126> */
	.type		mrg32k3aM1,@object
	.size		mrg32k3aM1,(mrg32k3aM1Seq - mrg32k3aM1)
mrg32k3aM1:
        /* <DEDUP_REMOVED lines=144> */
	.type		mrg32k3aM1Seq,@object
	.size		mrg32k3aM1Seq,(mrg32k3aM2 - mrg32k3aM1Seq)
mrg32k3aM1Seq:
        /* <DEDUP_REMOVED lines=144> */
	.type		mrg32k3aM2,@object
	.size		mrg32k3aM2,(mrg32k3aM2Seq - mrg32k3aM2)
mrg32k3aM2:
        /* <DEDUP_REMOVED lines=144> */
	.type		mrg32k3aM2Seq,@object
	.size		mrg32k3aM2Seq,(precalc_xorwow_matrix - mrg32k3aM2Seq)
mrg32k3aM2Seq:
        /* <DEDUP_REMOVED lines=144> */
	.type		precalc_xorwow_matrix,@object
	.size		precalc_xorwow_matrix,(precalc_xorwow_offset_matrix - precalc_xorwow_matrix)
precalc_xorwow_matrix:
        /* <DEDUP_REMOVED lines=6400> */
	.type		precalc_xorwow_offset_matrix,@object
	.size		precalc_xorwow_offset_matrix,(.L_1 - precalc_xorwow_offset_matrix)
precalc_xorwow_offset_matrix:
        /* <DEDUP_REMOVED lines=6400> */
.L_1:


//--------------------- .nv.shared.reserved.0     --------------------------
	.section	.nv.shared.reserved.0,"aw",@nobits
	.weak		__nv_reservedSMEM_offset_0_alias
	.size		__nv_reservedSMEM_offset_0_alias, 0, 64
	.other		__nv_reservedSMEM_offset_0_alias,@"STO_CUDA_RESERVED_SHARED STV_DEFAULT"
__nv_reservedSMEM_offset_0_alias:
	.zero		0
	.zero		64


//--------------------- .nv.constant0._Z15matrixTransposePfS_ii --------------------------
	.section	.nv.constant0._Z15matrixTransposePfS_ii,"a",@progbits
	.sectionflags	@""
	.align	4
.nv.constant0._Z15matrixTransposePfS_ii:
	.zero		920


//--------------------- .nv.constant0._Z9matrixDotPfS_S_ii --------------------------
	.section	.nv.constant0._Z9matrixDotPfS_S_ii,"a",@progbits
	.sectionflags	@""
	.align	4
.nv.constant0._Z9matrixDotPfS_S_ii:
	.zero		928


//--------------------- .nv.constant0._Z9matrixSubPfS_S_ --------------------------
	.section	.nv.constant0._Z9matrixSubPfS_S_,"a",@progbits
	.sectionflags	@""
	.align	4
.nv.constant0._Z9matrixSubPfS_S_:
	.zero		920


//--------------------- .nv.constant0._Z9matrixAddPfS_S_ --------------------------
	.section	.nv.constant0._Z9matrixAddPfS_S_,"a",@progbits
	.sectionflags	@""
	.align	4
.nv.constant0._Z9matrixAddPfS_S_:
	.zero		920


//--------------------- .nv.constant0._Z8diagfillPfif --------------------------
	.section	.nv.constant0._Z8diagfillPfif,"a",@progbits
	.sectionflags	@""
	.align	4
.nv.constant0._Z8diagfillPfif:
	.zero		912


//--------------------- .nv.constant0._Z4fillPff  --------------------------
	.section	.nv.constant0._Z4fillPff,"a",@progbits
	.sectionflags	@""
	.align	4
.nv.constant0._Z4fillPff:
	.zero		908


//--------------------- SYMBOLS --------------------------

	.type		.nv.reservedSmem.offset0,@object
	.size		.nv.reservedSmem.offset0,0x4
